	.target	sm_90a

	.elftype	@"ET_EXEC"


//--------------------- .note.nv.tkinfo           --------------------------
	.section	.note.nv.tkinfo,"",@"SHT_NOTE"
	.sectionflags	@"SHF_NOTE_NV_TKINFO"
	.tkinfo
        /*0018*/ 	.word	0x00000002
        /*0030*/ 	.string	""
        /*0030*/ 	.string	"ptxas"
        /*0030*/ 	.string	"Cuda compilation tools, release 13.0, V13.0.88"
        /*0030*/ 	.string	"Build cuda_13.0.r13.0/compiler.36424714_0"
        /*0030*/ 	.string	"-arch sm_90a -m 64 "



//--------------------- .note.nv.cuinfo           --------------------------
	.section	.note.nv.cuinfo,"",@"SHT_NOTE"
	.sectionflags	@"SHF_NOTE_NV_CUINFO"
        /*0018*/ 	.short	0x0002
        /*001a*/ 	.short	0x005a
        /*001c*/ 	.short	0x0082
	.zero		2


//--------------------- .nv.info                  --------------------------
	.section	.nv.info,"",@"SHT_CUDA_INFO"
	.align	4


	//----- nvinfo : EIATTR_REGCOUNT
	.align		4
        /*0000*/ 	.byte	0x04, 0x2f
        /*0002*/ 	.short	(.L_15 - .L_14)
	.align		4
.L_14:
        /*0004*/ 	.word	index@(_ZN7cutlass13device_kernelINS_4gemm6kernel13GemmUniversalIN4cute5tupleIJiiiiEEENS1_10collective13CollectiveMmaINS1_34MainloopSm90TmaGmmaWarpSpecializedILi5ENS5_IJNS4_1CILi2EEENSA_ILi1EEESC_EEENS1_35KernelTmaWarpSpecializedCooperativeEEENS5_IJNSA_ILi128EEENSA_ILi192EEENSA_ILi64EEEEEENS_10bfloat16_tENS5_IJlSC_lEEESK_SL_NS4_8TiledMMAINS4_8MMA_AtomIJNS4_4SM904GMMA28MMA_64x192x16_F32BF16BF16_SSILNSP_5MajorE0ELSR_0ELNSP_7ScaleInE1ELSS_1EEEEEENS4_6LayoutISD_NS5_IJSC_NSA_ILi0EEESW_EEEEENS5_IJNS4_10UnderscoreESZ_SZ_EEEEENS4_13SM90_TMA_LOADENS4_14ComposedLayoutINS4_7SwizzleILi3ELi4ELi3EEENS4_18smem_ptr_flag_bitsILi16EEENSV_INS5_IJNSA_ILi8EEESI_EEENS5_IJSI_SC_EEEEEEEvNS4_8identityENS4_23SM90_TMA_LOAD_MULTICASTES1C_vS1D_EENS_8epilogue10collective6detail29Sm90TmaWarpSpecializedAdapterINS1H_15DefaultEpilogueISK_SL_SL_NS1G_6thread17LinearCombinationISK_Li1EffLNS1L_9ScaleType4KindE0ELNS_15FloatRoundStyleE2ESK_EENS1_15EpilogueDefaultEEEEEvvEEEEvNT_6ParamsE)
        /*0008*/ 	.word	0x000000a8


	//----- nvinfo : EIATTR_FRAME_SIZE
	.align		4
.L_15:
        /*000c*/ 	.byte	0x04, 0x11
        /*000e*/ 	.short	(.L_17 - .L_16)
	.align		4
.L_16:
        /*0010*/ 	.word	index@(_ZN7cutlass13device_kernelINS_4gemm6kernel13GemmUniversalIN4cute5tupleIJiiiiEEENS1_10collective13CollectiveMmaINS1_34MainloopSm90TmaGmmaWarpSpecializedILi5ENS5_IJNS4_1CILi2EEENSA_ILi1EEESC_EEENS1_35KernelTmaWarpSpecializedCooperativeEEENS5_IJNSA_ILi128EEENSA_ILi192EEENSA_ILi64EEEEEENS_10bfloat16_tENS5_IJlSC_lEEESK_SL_NS4_8TiledMMAINS4_8MMA_AtomIJNS4_4SM904GMMA28MMA_64x192x16_F32BF16BF16_SSILNSP_5MajorE0ELSR_0ELNSP_7ScaleInE1ELSS_1EEEEEENS4_6LayoutISD_NS5_IJSC_NSA_ILi0EEESW_EEEEENS5_IJNS4_10UnderscoreESZ_SZ_EEEEENS4_13SM90_TMA_LOADENS4_14ComposedLayoutINS4_7SwizzleILi3ELi4ELi3EEENS4_18smem_ptr_flag_bitsILi16EEENSV_INS5_IJNSA_ILi8EEESI_EEENS5_IJSI_SC_EEEEEEEvNS4_8identityENS4_23SM90_TMA_LOAD_MULTICASTES1C_vS1D_EENS_8epilogue10collective6detail29Sm90TmaWarpSpecializedAdapterINS1H_15DefaultEpilogueISK_SL_SL_NS1G_6thread17LinearCombinationISK_Li1EffLNS1L_9ScaleType4KindE0ELNS_15FloatRoundStyleE2ESK_EENS1_15EpilogueDefaultEEEEEvvEEEEvNT_6ParamsE)
        /*0014*/ 	.word	0x00000000


	//----- nvinfo : EIATTR_MIN_STACK_SIZE
	.align		4
.L_17:
        /*0018*/ 	.byte	0x04, 0x12
        /*001a*/ 	.short	(.L_19 - .L_18)
	.align		4
.L_18:
        /*001c*/ 	.word	index@(_ZN7cutlass13device_kernelINS_4gemm6kernel13GemmUniversalIN4cute5tupleIJiiiiEEENS1_10collective13CollectiveMmaINS1_34MainloopSm90TmaGmmaWarpSpecializedILi5ENS5_IJNS4_1CILi2EEENSA_ILi1EEESC_EEENS1_35KernelTmaWarpSpecializedCooperativeEEENS5_IJNSA_ILi128EEENSA_ILi192EEENSA_ILi64EEEEEENS_10bfloat16_tENS5_IJlSC_lEEESK_SL_NS4_8TiledMMAINS4_8MMA_AtomIJNS4_4SM904GMMA28MMA_64x192x16_F32BF16BF16_SSILNSP_5MajorE0ELSR_0ELNSP_7ScaleInE1ELSS_1EEEEEENS4_6LayoutISD_NS5_IJSC_NSA_ILi0EEESW_EEEEENS5_IJNS4_10UnderscoreESZ_SZ_EEEEENS4_13SM90_TMA_LOADENS4_14ComposedLayoutINS4_7SwizzleILi3ELi4ELi3EEENS4_18smem_ptr_flag_bitsILi16EEENSV_INS5_IJNSA_ILi8EEESI_EEENS5_IJSI_SC_EEEEEEEvNS4_8identityENS4_23SM90_TMA_LOAD_MULTICASTES1C_vS1D_EENS_8epilogue10collective6detail29Sm90TmaWarpSpecializedAdapterINS1H_15DefaultEpilogueISK_SL_SL_NS1G_6thread17LinearCombinationISK_Li1EffLNS1L_9ScaleType4KindE0ELNS_15FloatRoundStyleE2ESK_EENS1_15EpilogueDefaultEEEEEvvEEEEvNT_6ParamsE)
        /*0020*/ 	.word	0x00000000
.L_19:


//--------------------- .nv.compat                --------------------------
	.section	.nv.compat,"",@"SHT_CUDA_COMPAT_INFO"
	.align	4
        /*0000*/ 	.byte	0x02, 0x09, 0x01, 0x00, 0x02, 0x02, 0x04, 0x00, 0x02, 0x05, 0x05, 0x00, 0x03, 0x07, 0x01, 0x01
        /*0010*/ 	.byte	0x02, 0x03, 0x01, 0x00, 0x02, 0x06, 0x01, 0x00, 0x04, 0x0b, 0x08, 0x00, 0x00, 0x00, 0x00, 0x00
        /*0020*/ 	.byte	0x00, 0x00, 0x00, 0x00


//--------------------- .nv.info._ZN7cutlass13device_kernelINS_4gemm6kernel13GemmUniversalIN4cute5tupleIJiiiiEEENS1_10collective13CollectiveMmaINS1_34MainloopSm90TmaGmmaWarpSpecializedILi5ENS5_IJNS4_1CILi2EEENSA_ILi1EEESC_EEENS1_35KernelTmaWarpSpecializedCooperativeEEENS5_IJNSA_ILi128EEENSA_ILi192EEENSA_ILi64EEEEEENS_10bfloat16_tENS5_IJlSC_lEEESK_SL_NS4_8TiledMMAINS4_8MMA_AtomIJNS4_4SM904GMMA28MMA_64x192x16_F32BF16BF16_SSILNSP_5MajorE0ELSR_0ELNSP_7ScaleInE1ELSS_1EEEEEENS4_6LayoutISD_NS5_IJSC_NSA_ILi0EEESW_EEEEENS5_IJNS4_10UnderscoreESZ_SZ_EEEEENS4_13SM90_TMA_LOADENS4_14ComposedLayoutINS4_7SwizzleILi3ELi4ELi3EEENS4_18smem_ptr_flag_bitsILi16EEENSV_INS5_IJNSA_ILi8EEESI_EEENS5_IJSI_SC_EEEEEEEvNS4_8identityENS4_23SM90_TMA_LOAD_MULTICASTES1C_vS1D_EENS_8epilogue10collective6detail29Sm90TmaWarpSpecializedAdapterINS1H_15DefaultEpilogueISK_SL_SL_NS1G_6thread17LinearCombinationISK_Li1EffLNS1L_9ScaleType4KindE0ELNS_15FloatRoundStyleE2ESK_EENS1_15EpilogueDefaultEEEEEvvEEEEvNT_6ParamsE --------------------------
	.section	.nv.info._ZN7cutlass13device_kernelINS_4gemm6kernel13GemmUniversalIN4cute5tupleIJiiiiEEENS1_10collective13CollectiveMmaINS1_34MainloopSm90TmaGmmaWarpSpecializedILi5ENS5_IJNS4_1CILi2EEENSA_ILi1EEESC_EEENS1_35KernelTmaWarpSpecializedCooperativeEEENS5_IJNSA_ILi128EEENSA_ILi192EEENSA_ILi64EEEEEENS_10bfloat16_tENS5_IJlSC_lEEESK_SL_NS4_8TiledMMAINS4_8MMA_AtomIJNS4_4SM904GMMA28MMA_64x192x16_F32BF16BF16_SSILNSP_5MajorE0ELSR_0ELNSP_7ScaleInE1ELSS_1EEEEEENS4_6LayoutISD_NS5_IJSC_NSA_ILi0EEESW_EEEEENS5_IJNS4_10UnderscoreESZ_SZ_EEEEENS4_13SM90_TMA_LOADENS4_14ComposedLayoutINS4_7SwizzleILi3ELi4ELi3EEENS4_18smem_ptr_flag_bitsILi16EEENSV_INS5_IJNSA_ILi8EEESI_EEENS5_IJSI_SC_EEEEEEEvNS4_8identityENS4_23SM90_TMA_LOAD_MULTICASTES1C_vS1D_EENS_8epilogue10collective6detail29Sm90TmaWarpSpecializedAdapterINS1H_15DefaultEpilogueISK_SL_SL_NS1G_6thread17LinearCombinationISK_Li1EffLNS1L_9ScaleType4KindE0ELNS_15FloatRoundStyleE2ESK_EENS1_15EpilogueDefaultEEEEEvvEEEEvNT_6ParamsE,"",@"SHT_CUDA_INFO"
	.sectionflags	@""
	.align	4


	//----- nvinfo : EIATTR_CUDA_API_VERSION
	.align		4
        /*0000*/ 	.byte	0x04, 0x37
        /*0002*/ 	.short	(.L_21 - .L_20)
.L_20:
        /*0004*/ 	.word	0x00000082


	//----- nvinfo : EIATTR_KPARAM_INFO
	.align		4
.L_21:
        /*0008*/ 	.byte	0x04, 0x17
        /*000a*/ 	.short	(.L_23 - .L_22)
.L_22:
        /*000c*/ 	.word	0x00000000
        /*0010*/ 	.short	0x0000
        /*0012*/ 	.short	0x0070
        /*0014*/ 	.byte	0x00, 0xf0, 0x01, 0x10


	//----- nvinfo : EIATTR_SPARSE_MMA_MASK
	.align		4
.L_23:
        /*0018*/ 	.byte	0x03, 0x50
        /*001a*/ 	.short	0x0000


	//----- nvinfo : EIATTR_MAXREG_COUNT
	.align		4
        /*001c*/ 	.byte	0x03, 0x1b
        /*001e*/ 	.short	0x00a8


	//----- nvinfo : EIATTR_NUM_BARRIERS
	.align		4
        /*0020*/ 	.byte	0x02, 0x4c
        /*0022*/ 	.byte	0x01
	.zero		1


	//----- nvinfo : EIATTR_EXTERNS
	.align		4
        /*0024*/ 	.byte	0x04, 0x0f
        /*0026*/ 	.short	(.L_25 - .L_24)


	//   ....[0]....
	.align		4
.L_24:
        /*0028*/ 	.word	index@(__assertfail)


	//----- nvinfo : EIATTR_MERCURY_ISA_VERSION
	.align		4
.L_25:
        /*002c*/ 	.byte	0x03, 0x5f
        /*002e*/ 	.short	0x0101


	//----- nvinfo : EIATTR_INT_WARP_WIDE_INSTR_OFFSETS
	.align		4
        /*0030*/ 	.byte	0x04, 0x31
        /*0032*/ 	.short	(.L_27 - .L_26)


	//   ....[0]....
.L_26:
        /*0034*/ 	.word	0x000004b0


	//   ....[1]....
        /*0038*/ 	.word	0x000004e0


	//   ....[2]....
        /*003c*/ 	.word	0x000006a0


	//   ....[3]....
        /*0040*/ 	.word	0x00001f10


	//----- nvinfo : EIATTR_COOP_GROUP_MASK_REGIDS
	.align		4
.L_27:
        /*0044*/ 	.byte	0x04, 0x29
        /*0046*/ 	.short	(.L_29 - .L_28)


	//   ....[0]....
.L_28:
        /*0048*/ 	.word	0xffffffff


	//   ....[1]....
        /*004c*/ 	.word	0xffffffff


	//   ....[2]....
        /*0050*/ 	.word	0xffffffff


	//   ....[3]....
        /*0054*/ 	.word	0xffffffff


	//   ....[4]....
        /*0058*/ 	.word	0xffffffff


	//   ....[5]....
        /*005c*/ 	.word	0xffffffff


	//----- nvinfo : EIATTR_COOP_GROUP_INSTR_OFFSETS
	.align		4
.L_29:
        /*0060*/ 	.byte	0x04, 0x28
        /*0062*/ 	.short	(.L_31 - .L_30)


	//   ....[0]....
.L_30:
        /*0064*/ 	.word	0x00000060


	//   ....[1]....
        /*0068*/ 	.word	0x00000070


	//   ....[2]....
        /*006c*/ 	.word	0x00000130


	//   ....[3]....
        /*0070*/ 	.word	0x000002f0


	//   ....[4]....
        /*0074*/ 	.word	0x00000820


	//   ....[5]....
        /*0078*/ 	.word	0x00001490


	//----- nvinfo : EIATTR_REG_RECONFIG
	.align		4
.L_31:
        /*007c*/ 	.byte	0x01, 0x54
	.zero		2


	//----- nvinfo : EIATTR_SYSCALL_OFFSETS
	.align		4
        /*0080*/ 	.byte	0x04, 0x46
        /*0082*/ 	.short	(.L_33 - .L_32)


	//   ....[0]....
.L_32:
        /*0084*/ 	.word	0x00001680


	//----- nvinfo : EIATTR_MBARRIER_INSTR_OFFSETS
	.align		4
.L_33:
        /*0088*/ 	.byte	0x04, 0x39
        /*008a*/ 	.short	(.L_35 - .L_34)


	//   ....[0]....
.L_34:
        /*008c*/ 	.word	0x00000230
        /*0090*/ 	.word	0x000000ff
        /*0094*/ 	.word	0x00000000
        /*0098*/ 	.short	0x0100
        /*009a*/ 	.byte	0x08
	.zero		1


	//   ....[1]....
        /*009c*/ 	.word	0x00000240
        /*00a0*/ 	.word	0x000000ff
        /*00a4*/ 	.word	0x00000028
        /*00a8*/ 	.short	0x0100
        /*00aa*/ 	.byte	0x08
	.zero		1


	//   ....[2]....
        /*00ac*/ 	.word	0x00000250
        /*00b0*/ 	.word	0x000000ff
        /*00b4*/ 	.word	0x00000008
        /*00b8*/ 	.short	0x0100
        /*00ba*/ 	.byte	0x08
	.zero		1


	//   ....[3]....
        /*00bc*/ 	.word	0x00000260
        /*00c0*/ 	.word	0x000000ff
        /*00c4*/ 	.word	0x00000030
        /*00c8*/ 	.short	0x0100
        /*00ca*/ 	.byte	0x08
	.zero		1


	//   ....[4]....
        /*00cc*/ 	.word	0x00000270
        /*00d0*/ 	.word	0x000000ff
        /*00d4*/ 	.word	0x00000010
        /*00d8*/ 	.short	0x0100
        /*00da*/ 	.byte	0x08
	.zero		1


	//   ....[5]....
        /*00dc*/ 	.word	0x00000280
        /*00e0*/ 	.word	0x000000ff
        /*00e4*/ 	.word	0x00000038
        /*00e8*/ 	.short	0x0100
        /*00ea*/ 	.byte	0x08
	.zero		1


	//   ....[6]....
        /*00ec*/ 	.word	0x00000290
        /*00f0*/ 	.word	0x000000ff
        /*00f4*/ 	.word	0x00000018
        /*00f8*/ 	.short	0x0100
        /*00fa*/ 	.byte	0x08
	.zero		1


	//   ....[7]....
        /*00fc*/ 	.word	0x000002a0
        /*0100*/ 	.word	0x000000ff
        /*0104*/ 	.word	0x00000040
        /*0108*/ 	.short	0x0100
        /*010a*/ 	.byte	0x08
	.zero		1


	//   ....[8]....
        /*010c*/ 	.word	0x000002b0
        /*0110*/ 	.word	0x000000ff
        /*0114*/ 	.word	0x00000020
        /*0118*/ 	.short	0x0100
        /*011a*/ 	.byte	0x08
	.zero		1


	//   ....[9]....
        /*011c*/ 	.word	0x000002c0
        /*0120*/ 	.word	0x000000ff
        /*0124*/ 	.word	0x00000048
        /*0128*/ 	.short	0x0100
        /*012a*/ 	.byte	0x08
	.zero		1


	//   ....[10]....
        /*012c*/ 	.word	0x00000730
        /*0130*/ 	.word	0x000000ff
        /*0134*/ 	.word	0x00000060
        /*0138*/ 	.short	0x0100
        /*013a*/ 	.byte	0x06
	.zero		1


	//   ....[11]....
        /*013c*/ 	.word	0x000007c0
        /*0140*/ 	.word	0x000000ff
        /*0144*/ 	.word	0x00000068
        /*0148*/ 	.short	0x0100
        /*014a*/ 	.byte	0x06
	.zero		1


	//   ....[12]....
        /*014c*/ 	.word	0x00001740
        /*0150*/ 	.word	0x00000003
        /*0154*/ 	.word	0x00000000
        /*0158*/ 	.short	0x010a
        /*015a*/ 	.byte	0x3f
	.zero		1


	//   ....[13]....
        /*015c*/ 	.word	0x000017a0
        /*0160*/ 	.word	0x00000003
        /*0164*/ 	.word	0x00000000
        /*0168*/ 	.short	0x010a
        /*016a*/ 	.byte	0x3f
	.zero		1


	//   ....[14]....
        /*016c*/ 	.word	0x00001b20
        /*0170*/ 	.word	0x00000005
        /*0174*/ 	.word	0x00000000
        /*0178*/ 	.short	0x010a
        /*017a*/ 	.byte	0x3f
	.zero		1


	//   ....[15]....
        /*017c*/ 	.word	0x00001b60
        /*0180*/ 	.word	0x00000005
        /*0184*/ 	.word	0x00000000
        /*0188*/ 	.short	0x010a
        /*018a*/ 	.byte	0x3f
	.zero		1


	//   ....[16]....
        /*018c*/ 	.word	0x00001dc0
        /*0190*/ 	.word	0x00000004
        /*0194*/ 	.word	0x00000000
        /*0198*/ 	.short	0x0101
        /*019a*/ 	.byte	0x3f
	.zero		1


	//   ....[17]....
        /*019c*/ 	.word	0x00001fb0
        /*01a0*/ 	.word	0x00000000
        /*01a4*/ 	.word	0x00000000
        /*01a8*/ 	.short	0x0101
        /*01aa*/ 	.byte	0x3f
	.zero		1


	//   ....[18]....
        /*01ac*/ 	.word	0x00008d80
        /*01b0*/ 	.word	0x00000015
        /*01b4*/ 	.word	0x00000028
        /*01b8*/ 	.short	0x010a
        /*01ba*/ 	.byte	0x3f
	.zero		1


	//   ....[19]....
        /*01bc*/ 	.word	0x00009110
        /*01c0*/ 	.word	0x00000006
        /*01c4*/ 	.word	0x00000068
        /*01c8*/ 	.short	0x0101
        /*01ca*/ 	.byte	0x3f
	.zero		1


	//   ....[20]....
        /*01cc*/ 	.word	0x00009850
        /*01d0*/ 	.word	0x00000007
        /*01d4*/ 	.word	0x00000000
        /*01d8*/ 	.short	0x010a
        /*01da*/ 	.byte	0x3f
	.zero		1


	//   ....[21]....
        /*01dc*/ 	.word	0x000098d0
        /*01e0*/ 	.word	0x00000006
        /*01e4*/ 	.word	0x00000000
        /*01e8*/ 	.short	0x010a
        /*01ea*/ 	.byte	0x3f
	.zero		1


	//   ....[22]....
        /*01ec*/ 	.word	0x00009960
        /*01f0*/ 	.word	0x00000007
        /*01f4*/ 	.word	0x00000000
        /*01f8*/ 	.short	0x010a
        /*01fa*/ 	.byte	0x3f
	.zero		1


	//   ....[23]....
        /*01fc*/ 	.word	0x000099f0
        /*0200*/ 	.word	0x00000006
        /*0204*/ 	.word	0x00000000
        /*0208*/ 	.short	0x010a
        /*020a*/ 	.byte	0x3f
	.zero		1


	//   ....[24]....
        /*020c*/ 	.word	0x00009a80
        /*0210*/ 	.word	0x00000005
        /*0214*/ 	.word	0x00000000
        /*0218*/ 	.short	0x010a
        /*021a*/ 	.byte	0x3f
	.zero		1


	//   ....[25]....
        /*021c*/ 	.word	0x00009ae0
        /*0220*/ 	.word	0x00000003
        /*0224*/ 	.word	0x00000000
        /*0228*/ 	.short	0x010a
        /*022a*/ 	.byte	0x3f
	.zero		1


	//   ....[26]....
        /*022c*/ 	.word	0x00009b30
        /*0230*/ 	.word	0x00000005
        /*0234*/ 	.word	0x00000000
        /*0238*/ 	.short	0x010a
        /*023a*/ 	.byte	0x3f
	.zero		1


	//   ....[27]....
        /*023c*/ 	.word	0x00009c00
        /*0240*/ 	.word	0x00000015
        /*0244*/ 	.word	0x00000028
        /*0248*/ 	.short	0x010a
        /*024a*/ 	.byte	0x3f
	.zero		1


	//   ....[28]....
        /*024c*/ 	.word	0x00009cd0
        /*0250*/ 	.word	0x00000007
        /*0254*/ 	.word	0x00000000
        /*0258*/ 	.short	0x010a
        /*025a*/ 	.byte	0x3f
	.zero		1


	//   ....[29]....
        /*025c*/ 	.word	0x00009d20
        /*0260*/ 	.word	0x00000006
        /*0264*/ 	.word	0x00000000
        /*0268*/ 	.short	0x010a
        /*026a*/ 	.byte	0x3f
	.zero		1


	//   ....[30]....
        /*026c*/ 	.word	0x00009d70
        /*0270*/ 	.word	0x00000007
        /*0274*/ 	.word	0x00000000
        /*0278*/ 	.short	0x010a
        /*027a*/ 	.byte	0x3f
	.zero		1


	//   ....[31]....
        /*027c*/ 	.word	0x00009dc0
        /*0280*/ 	.word	0x00000006
        /*0284*/ 	.word	0x00000000
        /*0288*/ 	.short	0x010a
        /*028a*/ 	.byte	0x3f
	.zero		1


	//----- nvinfo : EIATTR_NUM_MBARRIERS
	.align		4
.L_35:
        /*028c*/ 	.byte	0x03, 0x38
        /*028e*/ 	.short	0x000c


	//----- nvinfo : EIATTR_EXIT_INSTR_OFFSETS
	.align		4
        /*0290*/ 	.byte	0x04, 0x1c
        /*0292*/ 	.short	(.L_37 - .L_36)


	//   ....[0]....
.L_36:
        /*0294*/ 	.word	0x000009f0


	//   ....[1]....
        /*0298*/ 	.word	0x00001210


	//   ....[2]....
        /*029c*/ 	.word	0x00008520


	//   ....[3]....
        /*02a0*/ 	.word	0x00008a80


	//   ....[4]....
        /*02a4*/ 	.word	0x00009ad0


	//----- nvinfo : EIATTR_MAX_THREADS
	.align		4
.L_37:
        /*02a8*/ 	.byte	0x04, 0x05
        /*02aa*/ 	.short	(.L_39 - .L_38)
.L_38:
        /*02ac*/ 	.word	0x00000180
        /*02b0*/ 	.word	0x00000001
        /*02b4*/ 	.word	0x00000001


	//----- nvinfo : EIATTR_CRS_STACK_SIZE
	.align		4
.L_39:
        /*02b8*/ 	.byte	0x04, 0x1e
        /*02ba*/ 	.short	(.L_41 - .L_40)
.L_40:
        /*02bc*/ 	.word	0x00000000


	//----- nvinfo : EIATTR_CBANK_PARAM_SIZE
	.align		4
.L_41:
        /*02c0*/ 	.byte	0x03, 0x19
        /*02c2*/ 	.short	0x0470


	//----- nvinfo : EIATTR_PARAM_CBANK
	.align		4
        /*02c4*/ 	.byte	0x04, 0x0a
        /*02c6*/ 	.short	(.L_43 - .L_42)
	.align		4
.L_42:
        /*02c8*/ 	.word	index@(.nv.constant0._ZN7cutlass13device_kernelINS_4gemm6kernel13GemmUniversalIN4cute5tupleIJiiiiEEENS1_10collective13CollectiveMmaINS1_34MainloopSm90TmaGmmaWarpSpecializedILi5ENS5_IJNS4_1CILi2EEENSA_ILi1EEESC_EEENS1_35KernelTmaWarpSpecializedCooperativeEEENS5_IJNSA_ILi128EEENSA_ILi192EEENSA_ILi64EEEEEENS_10bfloat16_tENS5_IJlSC_lEEESK_SL_NS4_8TiledMMAINS4_8MMA_AtomIJNS4_4SM904GMMA28MMA_64x192x16_F32BF16BF16_SSILNSP_5MajorE0ELSR_0ELNSP_7ScaleInE1ELSS_1EEEEEENS4_6LayoutISD_NS5_IJSC_NSA_ILi0EEESW_EEEEENS5_IJNS4_10UnderscoreESZ_SZ_EEEEENS4_13SM90_TMA_LOADENS4_14ComposedLayoutINS4_7SwizzleILi3ELi4ELi3EEENS4_18smem_ptr_flag_bitsILi16EEENSV_INS5_IJNSA_ILi8EEESI_EEENS5_IJSI_SC_EEEEEEEvNS4_8identityENS4_23SM90_TMA_LOAD_MULTICASTES1C_vS1D_EENS_8epilogue10collective6detail29Sm90TmaWarpSpecializedAdapterINS1H_15DefaultEpilogueISK_SL_SL_NS1G_6thread17LinearCombinationISK_Li1EffLNS1L_9ScaleType4KindE0ELNS_15FloatRoundStyleE2ESK_EENS1_15EpilogueDefaultEEEEEvvEEEEvNT_6ParamsE)
        /*02cc*/ 	.short	0x0210
        /*02ce*/ 	.short	0x0470


	//----- nvinfo : EIATTR_SW_WAR
	.align		4
.L_43:
        /*02d0*/ 	.byte	0x04, 0x36
        /*02d2*/ 	.short	(.L_45 - .L_44)
.L_44:
        /*02d4*/ 	.word	0x00000008
.L_45:


//--------------------- .nv.callgraph             --------------------------
	.section	.nv.callgraph,"",@"SHT_CUDA_CALLGRAPH"
	.align	4
	.sectionentsize	8
	.align		4
        /*0000*/ 	.word	0x00000000
	.align		4
        /*0004*/ 	.word	0xffffffff
	.align		4
        /*0008*/ 	.word	index@(_ZN7cutlass13device_kernelINS_4gemm6kernel13GemmUniversalIN4cute5tupleIJiiiiEEENS1_10collective13CollectiveMmaINS1_34MainloopSm90TmaGmmaWarpSpecializedILi5ENS5_IJNS4_1CILi2EEENSA_ILi1EEESC_EEENS1_35KernelTmaWarpSpecializedCooperativeEEENS5_IJNSA_ILi128EEENSA_ILi192EEENSA_ILi64EEEEEENS_10bfloat16_tENS5_IJlSC_lEEESK_SL_NS4_8TiledMMAINS4_8MMA_AtomIJNS4_4SM904GMMA28MMA_64x192x16_F32BF16BF16_SSILNSP_5MajorE0ELSR_0ELNSP_7ScaleInE1ELSS_1EEEEEENS4_6LayoutISD_NS5_IJSC_NSA_ILi0EEESW_EEEEENS5_IJNS4_10UnderscoreESZ_SZ_EEEEENS4_13SM90_TMA_LOADENS4_14ComposedLayoutINS4_7SwizzleILi3ELi4ELi3EEENS4_18smem_ptr_flag_bitsILi16EEENSV_INS5_IJNSA_ILi8EEESI_EEENS5_IJSI_SC_EEEEEEEvNS4_8identityENS4_23SM90_TMA_LOAD_MULTICASTES1C_vS1D_EENS_8epilogue10collective6detail29Sm90TmaWarpSpecializedAdapterINS1H_15DefaultEpilogueISK_SL_SL_NS1G_6thread17LinearCombinationISK_Li1EffLNS1L_9ScaleType4KindE0ELNS_15FloatRoundStyleE2ESK_EENS1_15EpilogueDefaultEEEEEvvEEEEvNT_6ParamsE)
	.align		4
        /*000c*/ 	.word	index@(__assertfail)
	.align		4
        /*0010*/ 	.word	0x00000000
	.align		4
        /*0014*/ 	.word	0xfffffffe
	.align		4
        /*0018*/ 	.word	0x00000000
	.align		4
        /*001c*/ 	.word	0xfffffffd
	.align		4
        /*0020*/ 	.word	0x00000000
	.align		4
        /*0024*/ 	.word	0xfffffffc


//--------------------- .nv.constant4             --------------------------
	.section	.nv.constant4,"a",@progbits
	.align	8
	.align		8
.nv.constant4:
        /*0000*/ 	.dword	__assertfail
	.align		8
        /*0008*/ 	.dword	__unnamed_1
	.align		8
        /*0010*/ 	.dword	_ZN39_INTERNAL_fb83996c_4_k_cu_1aeb4e47_89284cuda3std3__45__cpo5beginE
	.align		8
        /*0018*/ 	.dword	_ZN39_INTERNAL_fb83996c_4_k_cu_1aeb4e47_89284cuda3std3__45__cpo3endE
	.align		8
        /*0020*/ 	.dword	_ZN39_INTERNAL_fb83996c_4_k_cu_1aeb4e47_89284cuda3std3__45__cpo6cbeginE
	.align		8
        /*0028*/ 	.dword	_ZN39_INTERNAL_fb83996c_4_k_cu_1aeb4e47_89284cuda3std3__45__cpo4cendE
	.align		8
        /*0030*/ 	.dword	_ZN39_INTERNAL_fb83996c_4_k_cu_1aeb4e47_89284cuda3std3__441_GLOBAL__N__fb83996c_4_k_cu_1aeb4e47_89286ignoreE
	.align		8
        /*0038*/ 	.dword	_ZN39_INTERNAL_fb83996c_4_k_cu_1aeb4e47_89284cuda3std3__419piecewise_constructE
	.align		8
        /*0040*/ 	.dword	_ZN39_INTERNAL_fb83996c_4_k_cu_1aeb4e47_89284cuda3std3__48in_placeE
	.align		8
        /*0048*/ 	.dword	_ZN39_INTERNAL_fb83996c_4_k_cu_1aeb4e47_89284cuda3std6ranges3__45__cpo4swapE
	.align		8
        /*0050*/ 	.dword	_ZN39_INTERNAL_fb83996c_4_k_cu_1aeb4e47_89284cuda3std6ranges3__45__cpo9iter_moveE
	.align		8
        /*0058*/ 	.dword	_ZN39_INTERNAL_fb83996c_4_k_cu_1aeb4e47_89284cute7productE
	.align		8
        /*0060*/ 	.dword	_ZN39_INTERNAL_fb83996c_4_k_cu_1aeb4e47_89284cute1_E
	.align		8
        /*0068*/ 	.dword	$str$22
	.align		8
        /*0070*/ 	.dword	$str$23


//--------------------- .text._ZN7cutlass13device_kernelINS_4gemm6kernel13GemmUniversalIN4cute5tupleIJiiiiEEENS1_10collective13CollectiveMmaINS1_34MainloopSm90TmaGmmaWarpSpecializedILi5ENS5_IJNS4_1CILi2EEENSA_ILi1EEESC_EEENS1_35KernelTmaWarpSpecializedCooperativeEEENS5_IJNSA_ILi128EEENSA_ILi192EEENSA_ILi64EEEEEENS_10bfloat16_tENS5_IJlSC_lEEESK_SL_NS4_8TiledMMAINS4_8MMA_AtomIJNS4_4SM904GMMA28MMA_64x192x16_F32BF16BF16_SSILNSP_5MajorE0ELSR_0ELNSP_7ScaleInE1ELSS_1EEEEEENS4_6LayoutISD_NS5_IJSC_NSA_ILi0EEESW_EEEEENS5_IJNS4_10UnderscoreESZ_SZ_EEEEENS4_13SM90_TMA_LOADENS4_14ComposedLayoutINS4_7SwizzleILi3ELi4ELi3EEENS4_18smem_ptr_flag_bitsILi16EEENSV_INS5_IJNSA_ILi8EEESI_EEENS5_IJSI_SC_EEEEEEEvNS4_8identityENS4_23SM90_TMA_LOAD_MULTICASTES1C_vS1D_EENS_8epilogue10collective6detail29Sm90TmaWarpSpecializedAdapterINS1H_15DefaultEpilogueISK_SL_SL_NS1G_6thread17LinearCombinationISK_Li1EffLNS1L_9ScaleType4KindE0ELNS_15FloatRoundStyleE2ESK_EENS1_15EpilogueDefaultEEEEEvvEEEEvNT_6ParamsE --------------------------
	.section	.text._ZN7cutlass13device_kernelINS_4gemm6kernel13GemmUniversalIN4cute5tupleIJiiiiEEENS1_10collective13CollectiveMmaINS1_34MainloopSm90TmaGmmaWarpSpecializedILi5ENS5_IJNS4_1CILi2EEENSA_ILi1EEESC_EEENS1_35KernelTmaWarpSpecializedCooperativeEEENS5_IJNSA_ILi128EEENSA_ILi192EEENSA_ILi64EEEEEENS_10bfloat16_tENS5_IJlSC_lEEESK_SL_NS4_8TiledMMAINS4_8MMA_AtomIJNS4_4SM904GMMA28MMA_64x192x16_F32BF16BF16_SSILNSP_5MajorE0ELSR_0ELNSP_7ScaleInE1ELSS_1EEEEEENS4_6LayoutISD_NS5_IJSC_NSA_ILi0EEESW_EEEEENS5_IJNS4_10UnderscoreESZ_SZ_EEEEENS4_13SM90_TMA_LOADENS4_14ComposedLayoutINS4_7SwizzleILi3ELi4ELi3EEENS4_18smem_ptr_flag_bitsILi16EEENSV_INS5_IJNSA_ILi8EEESI_EEENS5_IJSI_SC_EEEEEEEvNS4_8identityENS4_23SM90_TMA_LOAD_MULTICASTES1C_vS1D_EENS_8epilogue10collective6detail29Sm90TmaWarpSpecializedAdapterINS1H_15DefaultEpilogueISK_SL_SL_NS1G_6thread17LinearCombinationISK_Li1EffLNS1L_9ScaleType4KindE0ELNS_15FloatRoundStyleE2ESK_EENS1_15EpilogueDefaultEEEEEvvEEEEvNT_6ParamsE,"ax",@progbits
	.align	128
.text._ZN7cutlass13device_kernelINS_4gemm6kernel13GemmUniversalIN4cute5tupleIJiiiiEEENS1_10collective13CollectiveMmaINS1_34MainloopSm90TmaGmmaWarpSpecializedILi5ENS5_IJNS4_1CILi2EEENSA_ILi1EEESC_EEENS1_35KernelTmaWarpSpecializedCooperativeEEENS5_IJNSA_ILi128EEENSA_ILi192EEENSA_ILi64EEEEEENS_10bfloat16_tENS5_IJlSC_lEEESK_SL_NS4_8TiledMMAINS4_8MMA_AtomIJNS4_4SM904GMMA28MMA_64x192x16_F32BF16BF16_SSILNSP_5MajorE0ELSR_0ELNSP_7ScaleInE1ELSS_1EEEEEENS4_6LayoutISD_NS5_IJSC_NSA_ILi0EEESW_EEEEENS5_IJNS4_10UnderscoreESZ_SZ_EEEEENS4_13SM90_TMA_LOADENS4_14ComposedLayoutINS4_7SwizzleILi3ELi4ELi3EEENS4_18smem_ptr_flag_bitsILi16EEENSV_INS5_IJNSA_ILi8EEESI_EEENS5_IJSI_SC_EEEEEEEvNS4_8identityENS4_23SM90_TMA_LOAD_MULTICASTES1C_vS1D_EENS_8epilogue10collective6detail29Sm90TmaWarpSpecializedAdapterINS1H_15DefaultEpilogueISK_SL_SL_NS1G_6thread17LinearCombinationISK_Li1EffLNS1L_9ScaleType4KindE0ELNS_15FloatRoundStyleE2ESK_EENS1_15EpilogueDefaultEEEEEvvEEEEvNT_6ParamsE:
        .type           _ZN7cutlass13device_kernelINS_4gemm6kernel13GemmUniversalIN4cute5tupleIJiiiiEEENS1_10collective13CollectiveMmaINS1_34MainloopSm90TmaGmmaWarpSpecializedILi5ENS5_IJNS4_1CILi2EEENSA_ILi1EEESC_EEENS1_35KernelTmaWarpSpecializedCooperativeEEENS5_IJNSA_ILi128EEENSA_ILi192EEENSA_ILi64EEEEEENS_10bfloat16_tENS5_IJlSC_lEEESK_SL_NS4_8TiledMMAINS4_8MMA_AtomIJNS4_4SM904GMMA28MMA_64x192x16_F32BF16BF16_SSILNSP_5MajorE0ELSR_0ELNSP_7ScaleInE1ELSS_1EEEEEENS4_6LayoutISD_NS5_IJSC_NSA_ILi0EEESW_EEEEENS5_IJNS4_10UnderscoreESZ_SZ_EEEEENS4_13SM90_TMA_LOADENS4_14ComposedLayoutINS4_7SwizzleILi3ELi4ELi3EEENS4_18smem_ptr_flag_bitsILi16EEENSV_INS5_IJNSA_ILi8EEESI_EEENS5_IJSI_SC_EEEEEEEvNS4_8identityENS4_23SM90_TMA_LOAD_MULTICASTES1C_vS1D_EENS_8epilogue10collective6detail29Sm90TmaWarpSpecializedAdapterINS1H_15DefaultEpilogueISK_SL_SL_NS1G_6thread17LinearCombinationISK_Li1EffLNS1L_9ScaleType4KindE0ELNS_15FloatRoundStyleE2ESK_EENS1_15EpilogueDefaultEEEEEvvEEEEvNT_6ParamsE,@function
        .size           _ZN7cutlass13device_kernelINS_4gemm6kernel13GemmUniversalIN4cute5tupleIJiiiiEEENS1_10collective13CollectiveMmaINS1_34MainloopSm90TmaGmmaWarpSpecializedILi5ENS5_IJNS4_1CILi2EEENSA_ILi1EEESC_EEENS1_35KernelTmaWarpSpecializedCooperativeEEENS5_IJNSA_ILi128EEENSA_ILi192EEENSA_ILi64EEEEEENS_10bfloat16_tENS5_IJlSC_lEEESK_SL_NS4_8TiledMMAINS4_8MMA_AtomIJNS4_4SM904GMMA28MMA_64x192x16_F32BF16BF16_SSILNSP_5MajorE0ELSR_0ELNSP_7ScaleInE1ELSS_1EEEEEENS4_6LayoutISD_NS5_IJSC_NSA_ILi0EEESW_EEEEENS5_IJNS4_10UnderscoreESZ_SZ_EEEEENS4_13SM90_TMA_LOADENS4_14ComposedLayoutINS4_7SwizzleILi3ELi4ELi3EEENS4_18smem_ptr_flag_bitsILi16EEENSV_INS5_IJNSA_ILi8EEESI_EEENS5_IJSI_SC_EEEEEEEvNS4_8identityENS4_23SM90_TMA_LOAD_MULTICASTES1C_vS1D_EENS_8epilogue10collective6detail29Sm90TmaWarpSpecializedAdapterINS1H_15DefaultEpilogueISK_SL_SL_NS1G_6thread17LinearCombinationISK_Li1EffLNS1L_9ScaleType4KindE0ELNS_15FloatRoundStyleE2ESK_EENS1_15EpilogueDefaultEEEEEvvEEEEvNT_6ParamsE,(.L_x_263 - _ZN7cutlass13device_kernelINS_4gemm6kernel13GemmUniversalIN4cute5tupleIJiiiiEEENS1_10collective13CollectiveMmaINS1_34MainloopSm90TmaGmmaWarpSpecializedILi5ENS5_IJNS4_1CILi2EEENSA_ILi1EEESC_EEENS1_35KernelTmaWarpSpecializedCooperativeEEENS5_IJNSA_ILi128EEENSA_ILi192EEENSA_ILi64EEEEEENS_10bfloat16_tENS5_IJlSC_lEEESK_SL_NS4_8TiledMMAINS4_8MMA_AtomIJNS4_4SM904GMMA28MMA_64x192x16_F32BF16BF16_SSILNSP_5MajorE0ELSR_0ELNSP_7ScaleInE1ELSS_1EEEEEENS4_6LayoutISD_NS5_IJSC_NSA_ILi0EEESW_EEEEENS5_IJNS4_10UnderscoreESZ_SZ_EEEEENS4_13SM90_TMA_LOADENS4_14ComposedLayoutINS4_7SwizzleILi3ELi4ELi3EEENS4_18smem_ptr_flag_bitsILi16EEENSV_INS5_IJNSA_ILi8EEESI_EEENS5_IJSI_SC_EEEEEEEvNS4_8identityENS4_23SM90_TMA_LOAD_MULTICASTES1C_vS1D_EENS_8epilogue10collective6detail29Sm90TmaWarpSpecializedAdapterINS1H_15DefaultEpilogueISK_SL_SL_NS1G_6thread17LinearCombinationISK_Li1EffLNS1L_9ScaleType4KindE0ELNS_15FloatRoundStyleE2ESK_EENS1_15EpilogueDefaultEEEEEvvEEEEvNT_6ParamsE)
        .other          _ZN7cutlass13device_kernelINS_4gemm6kernel13GemmUniversalIN4cute5tupleIJiiiiEEENS1_10collective13CollectiveMmaINS1_34MainloopSm90TmaGmmaWarpSpecializedILi5ENS5_IJNS4_1CILi2EEENSA_ILi1EEESC_EEENS1_35KernelTmaWarpSpecializedCooperativeEEENS5_IJNSA_ILi128EEENSA_ILi192EEENSA_ILi64EEEEEENS_10bfloat16_tENS5_IJlSC_lEEESK_SL_NS4_8TiledMMAINS4_8MMA_AtomIJNS4_4SM904GMMA28MMA_64x192x16_F32BF16BF16_SSILNSP_5MajorE0ELSR_0ELNSP_7ScaleInE1ELSS_1EEEEEENS4_6LayoutISD_NS5_IJSC_NSA_ILi0EEESW_EEEEENS5_IJNS4_10UnderscoreESZ_SZ_EEEEENS4_13SM90_TMA_LOADENS4_14ComposedLayoutINS4_7SwizzleILi3ELi4ELi3EEENS4_18smem_ptr_flag_bitsILi16EEENSV_INS5_IJNSA_ILi8EEESI_EEENS5_IJSI_SC_EEEEEEEvNS4_8identityENS4_23SM90_TMA_LOAD_MULTICASTES1C_vS1D_EENS_8epilogue10collective6detail29Sm90TmaWarpSpecializedAdapterINS1H_15DefaultEpilogueISK_SL_SL_NS1G_6thread17LinearCombinationISK_Li1EffLNS1L_9ScaleType4KindE0ELNS_15FloatRoundStyleE2ESK_EENS1_15EpilogueDefaultEEEEEvvEEEEvNT_6ParamsE,@"STO_CUDA_ENTRY STV_DEFAULT"
_ZN7cutlass13device_kernelINS_4gemm6kernel13GemmUniversalIN4cute5tupleIJiiiiEEENS1_10collective13CollectiveMmaINS1_34MainloopSm90TmaGmmaWarpSpecializedILi5ENS5_IJNS4_1CILi2EEENSA_ILi1EEESC_EEENS1_35KernelTmaWarpSpecializedCooperativeEEENS5_IJNSA_ILi128EEENSA_ILi192EEENSA_ILi64EEEEEENS_10bfloat16_tENS5_IJlSC_lEEESK_SL_NS4_8TiledMMAINS4_8MMA_AtomIJNS4_4SM904GMMA28MMA_64x192x16_F32BF16BF16_SSILNSP_5MajorE0ELSR_0ELNSP_7ScaleInE1ELSS_1EEEEEENS4_6LayoutISD_NS5_IJSC_NSA_ILi0EEESW_EEEEENS5_IJNS4_10UnderscoreESZ_SZ_EEEEENS4_13SM90_TMA_LOADENS4_14ComposedLayoutINS4_7SwizzleILi3ELi4ELi3EEENS4_18smem_ptr_flag_bitsILi16EEENSV_INS5_IJNSA_ILi8EEESI_EEENS5_IJSI_SC_EEEEEEEvNS4_8identityENS4_23SM90_TMA_LOAD_MULTICASTES1C_vS1D_EENS_8epilogue10collective6detail29Sm90TmaWarpSpecializedAdapterINS1H_15DefaultEpilogueISK_SL_SL_NS1G_6thread17LinearCombinationISK_Li1EffLNS1L_9ScaleType4KindE0ELNS_15FloatRoundStyleE2ESK_EENS1_15EpilogueDefaultEEEEEvvEEEEvNT_6ParamsE:
[----:B------:R-:W0:Y:S01]  /*0000*/  LDC R1, c[0x0][0x28] ;  /* 0x00000a00ff017b82 */ /* 0x000e220000000800 */
[----:B------:R-:W1:Y:S01]  /*0010*/  S2R R128, SR_TID.X ;  /* 0x0000000000807919 */ /* 0x000e620000002100 */
[----:B------:R-:W-:Y:S01]  /*0020*/  ELECT P0, URZ, PT ;  /* 0x00000000003f782f */ /* 0x000fe20003800000 */
[----:B------:R-:W-:Y:S01]  /*0030*/  BSSY B0, `(.L_x_0) ;  /* 0x000000f000007945 */ /* 0x000fe20003800000 */
[--C-:B-1----:R-:W-:Y:S02]  /*0040*/  SHF.R.U32.HI R0, RZ, 0x5, R128.reuse ;  /* 0x00000005ff007819 */ /* 0x102fe40000011680 */
[----:B------:R-:W-:-:S03]  /*0050*/  SHF.R.U32.HI R7, RZ, 0x7, R128 ;  /* 0x00000007ff077819 */ /* 0x000fc60000011680 */
[----:B------:R-:W1:Y:S04]  /*0060*/  SHFL.IDX PT, R3, R0, RZ, 0x1f ;  /* 0x00001fff00037589 */ /* 0x000e6800000e0000 */
[----:B------:R2:W3:Y:S01]  /*0070*/  SHFL.IDX PT, R2, R7, RZ, 0x1f ;  /* 0x00001fff07027589 */ /* 0x0004e200000e0000 */
[----:B-1----:R-:W-:-:S13]  /*0080*/  ISETP.NE.OR P0, PT, R3, RZ, !P0 ;  /* 0x000000ff0300720c */ /* 0x002fda0004705670 */
[----:B0-23--:R-:W-:Y:S05]  /*0090*/  @P0 BRA `(.L_x_1) ;  /* 0x0000000000200947 */ /* 0x00dfea0003800000 */
[----:B------:R-:W-:Y:S02]  /*00a0*/  ULDC.64 UR4, c[0x0][0x198] ;  /* 0x0000660000047ab9 */ /* 0x000fe40000000a00 */
[----:B------:R-:W-:Y:S02]  /*00b0*/  UIADD3 UR6, UP0, UR4, 0xf0, URZ ;  /* 0x000000f004067890 */ /* 0x000fe4000ff1e03f */
[----:B------:R-:W-:Y:S02]  /*00c0*/  UIADD3 UR4, UP1, UR4, 0x1f0, URZ ;  /* 0x000001f004047890 */ /* 0x000fe4000ff3e03f */
[----:B------:R-:W-:Y:S02]  /*00d0*/  UIADD3.X UR7, URZ, UR5, URZ, UP0, !UPT ;  /* 0x000000053f077290 */ /* 0x000fe400087fe43f */
[----:B------:R-:W-:-:S07]  /*00e0*/  UIADD3.X UR5, URZ, UR5, URZ, UP1, !UPT ;  /* 0x000000053f057290 */ /* 0x000fce0008ffe43f */
[----:B------:R0:W-:Y:S02]  /*00f0*/  UTMACCTL.PF [UR6] ;  /* 0x00000000060079b9 */ /* 0x0001e40008040000 */
[----:B------:R0:W-:Y:S02]  /*0100*/  UTMACCTL.PF [UR4] ;  /* 0x00000000040079b9 */ /* 0x0001e40008040000 */
[----:B0-----:R-:W-:Y:S01]  /*0110*/  NOP ;  /* 0x0000000000007918 */ /* 0x001fe20000000000 */
.L_x_1:
[----:B------:R-:W-:Y:S05]  /*0120*/  BSYNC B0 ;  /* 0x0000000000007941 */ /* 0x000fea0003800000 */
.L_x_0:
[----:B------:R-:W0:Y:S02]  /*0130*/  SHFL.IDX PT, R5, R0, RZ, 0x1f ;  /* 0x00001fff00057589 */ /* 0x000e2400000e0000 */
[----:B0-----:R-:W-:-:S13]  /*0140*/  ISETP.NE.AND P0, PT, R5, RZ, PT ;  /* 0x000000ff0500720c */ /* 0x001fda0003f05270 */
[----:B------:R-:W-:Y:S05]  /*0150*/  @P0 BRA `(.L_x_2) ;  /* 0x0000000000600947 */ /* 0x000fea0003800000 */
[----:B------:R-:W0:Y:S01]  /*0160*/  S2UR UR8, SR_CgaCtaId ;  /* 0x00000000000879c3 */ /* 0x000e220000008800 */
[----:B------:R-:W-:Y:S01]  /*0170*/  UMOV UR4, 0x400 ;  /* 0x0000040000047882 */ /* 0x000fe20000000000 */
[----:B------:R-:W-:Y:S01]  /*0180*/  UMOV UR5, 0x1 ;  /* 0x0000000100057882 */ /* 0x000fe20000000000 */
[----:B------:R-:W-:Y:S01]  /*0190*/  UMOV UR6, 0x4 ;  /* 0x0000000400067882 */ /* 0x000fe20000000000 */
[----:B------:R-:W-:Y:S01]  /*01a0*/  ELECT P0, URZ, PT ;  /* 0x00000000003f782f */ /* 0x000fe20003800000 */
[----:B------:R-:W-:-:S04]  /*01b0*/  UIADD3 UR6, -UR6, 0x100000, URZ ;  /* 0x0010000006067890 */ /* 0x000fc8000fffe13f */
[----:B------:R-:W-:Y:S02]  /*01c0*/  USHF.L.U32 UR7, UR6, 0xb, URZ ;  /* 0x0000000b06077899 */ /* 0x000fe4000800063f */
[----:B------:R-:W-:Y:S02]  /*01d0*/  USHF.L.U32 UR6, UR6, 0x1, URZ ;  /* 0x0000000106067899 */ /* 0x000fe4000800063f */
[----:B0-----:R-:W-:Y:S02]  /*01e0*/  ULEA UR8, UR8, UR4, 0x18 ;  /* 0x0000000408087291 */ /* 0x001fe4000f8ec03f */
[----:B------:R-:W-:-:S04]  /*01f0*/  UIADD3 UR4, -UR5, 0x100000, URZ ;  /* 0x0010000005047890 */ /* 0x000fc8000fffe13f */
[----:B------:R-:W-:Y:S02]  /*0200*/  USHF.L.U32 UR5, UR4, 0xb, URZ ;  /* 0x0000000b04057899 */ /* 0x000fe4000800063f */
[----:B------:R-:W-:Y:S01]  /*0210*/  USHF.L.U32 UR4, UR4, 0x1, URZ ;  /* 0x0000000104047899 */ /* 0x000fe2000800063f */
[----:B------:R-:W0:Y:S11]  /*0220*/  FENCE.VIEW.ASYNC.S ;  /* 0x00000000000073c6 */ /* 0x000e360000000000 */
[----:B0-----:R0:W1:Y:S01]  /*0230*/  SYNCS.EXCH.64 URZ, [UR8], UR4 ;  /* 0x00000004083f75b2 */ /* 0x0010620008000100 */
[----:B------:R0:W2:Y:S01]  /*0240*/  SYNCS.EXCH.64 URZ, [UR8+0x28], UR6 ;  /* 0x00002806083f75b2 */ /* 0x0000a20008000100 */
[----:B------:R0:W3:Y:S01]  /*0250*/  SYNCS.EXCH.64 URZ, [UR8+0x8], UR4 ;  /* 0x00000804083f75b2 */ /* 0x0000e20008000100 */
[----:B------:R0:W4:Y:S01]  /*0260*/  SYNCS.EXCH.64 URZ, [UR8+0x30], UR6 ;  /* 0x00003006083f75b2 */ /* 0x0001220008000100 */
[----:B------:R0:W0:Y:S01]  /*0270*/  SYNCS.EXCH.64 URZ, [UR8+0x10], UR4 ;  /* 0x00001004083f75b2 */ /* 0x0000220008000100 */
[----:B------:R0:W0:Y:S01]  /*0280*/  SYNCS.EXCH.64 URZ, [UR8+0x38], UR6 ;  /* 0x00003806083f75b2 */ /* 0x0000220008000100 */
[----:B------:R0:W0:Y:S01]  /*0290*/  SYNCS.EXCH.64 URZ, [UR8+0x18], UR4 ;  /* 0x00001804083f75b2 */ /* 0x0000220008000100 */
[----:B------:R0:W0:Y:S01]  /*02a0*/  SYNCS.EXCH.64 URZ, [UR8+0x40], UR6 ;  /* 0x00004006083f75b2 */ /* 0x0000220008000100 */
[----:B------:R0:W0:Y:S01]  /*02b0*/  SYNCS.EXCH.64 URZ, [UR8+0x20], UR4 ;  /* 0x00002004083f75b2 */ /* 0x0000220008000100 */
[----:B------:R0:W0:Y:S01]  /*02c0*/  SYNCS.EXCH.64 URZ, [UR8+0x48], UR6 ;  /* 0x00004806083f75b2 */ /* 0x0000220008000100 */
[----:B------:R-:W-:Y:S01]  /*02d0*/  NOP ;  /* 0x0000000000007918 */ /* 0x000fe20000000000 */
.L_x_2:
[----:B------:R-:W-:Y:S01]  /*02e0*/  SHF.R.S32.HI R9, RZ, 0x1f, R128 ;  /* 0x0000001fff097819 */ /* 0x000fe20000011480 */
[----:B------:R-:W5:Y:S01]  /*02f0*/  SHFL.IDX PT, R0, R0, RZ, 0x1f ;  /* 0x00001fff00007589 */ /* 0x000f6200000e0000 */
[----:B0-----:R-:W0:Y:S01]  /*0300*/  S2UR UR8, SR_CTAID.X ;  /* 0x00000000000879c3 */ /* 0x001e220000002500 */
[----:B------:R-:W-:Y:S02]  /*0310*/  ELECT P0, URZ, PT ;  /* 0x00000000003f782f */ /* 0x000fe40003800000 */
[----:B------:R-:W-:Y:S01]  /*0320*/  LEA.HI R9, R9, R128, RZ, 0x7 ;  /* 0x0000008009097211 */ /* 0x000fe200078f38ff */
[----:B------:R-:W1:Y:S01]  /*0330*/  S2R R4, SR_CTAID.Y ;  /* 0x0000000000047919 */ /* 0x000e620000002600 */
[----:B------:R-:W-:Y:S01]  /*0340*/  SHF.R.S32.HI R6, RZ, 0x1f, R5 ;  /* 0x0000001fff067819 */ /* 0x000fe20000011405 */
[----:B------:R-:W-:Y:S01]  /*0350*/  ULDC UR4, c[0x0][0x150] ;  /* 0x0000540000047ab9 */ /* 0x000fe20000000800 */
[----:B------:R-:W-:Y:S01]  /*0360*/  LOP3.LUT R9, R9, 0xffffff80, RZ, 0xc0, !PT ;  /* 0xffffff8009097812 */ /* 0x000fe200078ec0ff */
[----:B------:R-:W-:Y:S01]  /*0370*/  NOP ;  /* 0x0000000000007918 */ /* 0x000fe20000000000 */
[----:B------:R-:W-:Y:S01]  /*0380*/  LEA.HI R6, R6, R5, RZ, 0x2 ;  /* 0x0000000506067211 */ /* 0x000fe200078f10ff */
[----:B------:R-:W2:Y:S01]  /*0390*/  LDC R11, c[0x0][0x144] ;  /* 0x00005100ff0b7b82 */ /* 0x000ea20000000800 */
[----:B------:R-:W-:Y:S01]  /*03a0*/  NOP ;  /* 0x0000000000007918 */ /* 0x000fe20000000000 */
[----:B------:R-:W-:Y:S01]  /*03b0*/  IMAD.IADD R8, R128, 0x1, -R9 ;  /* 0x0000000180087824 */ /* 0x000fe200078e0a09 */
[----:B------:R-:W-:Y:S01]  /*03c0*/  LOP3.LUT R6, R6, 0x3ffffffc, RZ, 0xc0, !PT ;  /* 0x3ffffffc06067812 */ /* 0x000fe200078ec0ff */
[----:B------:R-:W-:Y:S01]  /*03d0*/  IMAD.MOV.U32 R22, RZ, RZ, 0x1 ;  /* 0x00000001ff167424 */ /* 0x000fe200078e00ff */
[----:B------:R-:W-:-:S02]  /*03e0*/  ISETP.NE.AND P3, PT, R2, RZ, PT ;  /* 0x000000ff0200720c */ /* 0x000fc40003f65270 */
[----:B------:R-:W-:Y:S01]  /*03f0*/  SHF.R.S32.HI R9, RZ, 0x1f, R8 ;  /* 0x0000001fff097819 */ /* 0x000fe20000011408 */
[----:B------:R-:W-:Y:S01]  /*0400*/  IMAD.IADD R6, R5, 0x1, -R6 ;  /* 0x0000000105067824 */ /* 0x000fe200078e0a06 */
[----:B------:R-:W3:Y:S02]  /*0410*/  LDC R13, c[0x0][0x140] ;  /* 0x00005000ff0d7b82 */ /* 0x000ee40000000800 */
[----:B------:R-:W-:Y:S02]  /*0420*/  LEA.HI R9, R9, R8, RZ, 0x3 ;  /* 0x0000000809097211 */ /* 0x000fe400078f18ff */
[----:B-----5:R-:W-:Y:S02]  /*0430*/  ISETP.NE.OR P0, PT, R0, RZ, !P0 ;  /* 0x000000ff0000720c */ /* 0x020fe40004705670 */
[----:B------:R-:W-:Y:S02]  /*0440*/  SHF.R.S32.HI R0, RZ, 0x3, R9 ;  /* 0x00000003ff007819 */ /* 0x000fe40000011409 */
[----:B0-----:R-:W-:-:S02]  /*0450*/  I2FP.F32.U32 R10, UR8 ;  /* 0x00000008000a7c45 */ /* 0x001fc40008201000 */
[----:B------:R-:W-:-:S03]  /*0460*/  SHF.R.S32.HI R9, RZ, 0x1f, R9 ;  /* 0x0000001fff097819 */ /* 0x000fc60000011409 */
[----:B------:R-:W-:Y:S01]  /*0470*/  FMUL R10, R10, UR4 ;  /* 0x000000040a0a7c20 */ /* 0x000fe20008400000 */
[----:B------:R-:W-:Y:S01]  /*0480*/  LEA.HI R9, R9, R0, RZ, 0x2 ;  /* 0x0000000009097211 */ /* 0x000fe200078f10ff */
[----:B------:R-:W-:Y:S01]  /*0490*/  ULDC UR4, c[0x0][0x154] ;  /* 0x0000550000047ab9 */ /* 0x000fe20000000800 */
[----:B-1----:R-:W-:Y:S01]  /*04a0*/  I2FP.F32.U32 R12, R4 ;  /* 0x00000004000c7245 */ /* 0x002fe20000201000 */
[----:B------:R-:W-:Y:S01]  /*04b0*/  VOTEU.ALL UP0, P0 ;  /* 0x00000000003f7886 */ /* 0x000fe20000000000 */
[----:B------:R-:W-:Y:S01]  /*04c0*/  LOP3.LUT R9, R9, 0xfffffffc, RZ, 0xc0, !PT ;  /* 0xfffffffc09097812 */ /* 0x000fe200078ec0ff */
[----:B------:R-:W0:Y:S01]  /*04d0*/  F2I.U32.TRUNC.NTZ R10, R10 ;  /* 0x0000000a000a7305 */ /* 0x000e22000020f000 */
[----:B------:R-:W-:Y:S01]  /*04e0*/  VOTEU.ALL UP1, P0 ;  /* 0x00000000003f7886 */ /* 0x000fe20000020000 */
[----:B------:R-:W-:Y:S01]  /*04f0*/  FMUL R12, R12, UR4 ;  /* 0x000000040c0c7c20 */ /* 0x000fe20008400000 */
[----:B------:R-:W1:Y:S01]  /*0500*/  @!UP0 S2UR UR7, SR_CgaCtaId ;  /* 0x00000000000789c3 */ /* 0x000e620000008800 */
[----:B------:R-:W-:Y:S01]  /*0510*/  IMAD.IADD R9, R0, 0x1, -R9 ;  /* 0x0000000100097824 */ /* 0x000fe200078e0a09 */
[----:B------:R-:W-:Y:S01]  /*0520*/  SHF.R.S32.HI R0, RZ, 0x1f, R3 ;  /* 0x0000001fff007819 */ /* 0x000fe20000011403 */
[----:B------:R-:W-:Y:S01]  /*0530*/  UMOV UR4, 0x20 ;  /* 0x0000002000047882 */ /* 0x000fe20000000000 */
[----:B------:R-:W-:Y:S01]  /*0540*/  @!UP0 UMOV UR6, 0x400 ;  /* 0x0000040000068882 */ /* 0x000fe20000000000 */
[----:B------:R-:W-:Y:S01]  /*0550*/  IMAD R19, R6, 0x4, R9 ;  /* 0x0000000406137824 */ /* 0x000fe200078e0209 */
[----:B------:R-:W5:Y:S01]  /*0560*/  F2I.U32.TRUNC.NTZ R12, R12 ;  /* 0x0000000c000c7305 */ /* 0x000f62000020f000 */
[----:B------:R-:W-:Y:S01]  /*0570*/  LEA.HI R0, R0, R3, RZ, 0x2 ;  /* 0x0000000300007211 */ /* 0x000fe200078f10ff */
[----:B------:R-:W4:Y:S01]  /*0580*/  LDC R9, c[0x0][0x148] ;  /* 0x00005200ff097b82 */ /* 0x000f220000000800 */
[----:B------:R-:W-:-:S04]  /*0590*/  @!UP0 UIADD3 UR4, -UR4, 0x100000, URZ ;  /* 0x0010000004048890 */ /* 0x000fc8000fffe13f */
[----:B------:R-:W-:Y:S02]  /*05a0*/  @!UP0 USHF.L.U32 UR5, UR4, 0xb, URZ ;  /* 0x0000000b04058899 */ /* 0x000fe4000800063f */
[----:B------:R-:W-:Y:S01]  /*05b0*/  @!UP0 USHF.L.U32 UR4, UR4, 0x1, URZ ;  /* 0x0000000104048899 */ /* 0x000fe2000800063f */
[----:B------:R-:W-:Y:S01]  /*05c0*/  LEA.HI R6, R19, R19, RZ, 0x1 ;  /* 0x0000001313067211 */ /* 0x000fe200078f08ff */
[----:B0-----:R-:W-:Y:S01]  /*05d0*/  IMAD.MOV R14, RZ, RZ, -R10 ;  /* 0x000000ffff0e7224 */ /* 0x001fe200078e0a0a */
[----:B------:R-:W-:Y:S02]  /*05e0*/  LOP3.LUT R0, R0, 0xfffffffc, RZ, 0xc0, !PT ;  /* 0xfffffffc00007812 */ /* 0x000fe400078ec0ff */
[----:B------:R-:W-:Y:S01]  /*05f0*/  LOP3.LUT R10, R6, 0xfffffffe, RZ, 0xc0, !PT ;  /* 0xfffffffe060a7812 */ /* 0x000fe200078ec0ff */
[----:B--2---:R-:W-:Y:S01]  /*0600*/  IMAD R6, R11, R14, UR8 ;  /* 0x000000080b067e24 */ /* 0x004fe2000f8e020e */
[----:B---3--:R-:W-:Y:S01]  /*0610*/  ISETP.EQ.U32.AND P2, PT, R13, 0x1, PT ;  /* 0x000000010d00780c */ /* 0x008fe20003f42070 */
[----:B------:R-:W-:-:S02]  /*0620*/  IMAD.IADD R3, R3, 0x1, -R0 ;  /* 0x0000000103037824 */ /* 0x000fc400078e0a00 */
[C---:B------:R-:W-:Y:S02]  /*0630*/  IMAD.IADD R11, R19.reuse, 0x1, -R10 ;  /* 0x00000001130b7824 */ /* 0x040fe400078e0a0a */
[----:B------:R-:W-:Y:S01]  /*0640*/  IMAD.SHL.U32 R10, R19, 0x4, RZ ;  /* 0x00000004130a7824 */ /* 0x000fe200078e00ff */
[----:B------:R-:W-:Y:S01]  /*0650*/  ISETP.NE.AND P1, PT, R3, 0x3, PT ;  /* 0x000000030300780c */ /* 0x000fe20003f25270 */
[----:B-----5:R-:W-:Y:S01]  /*0660*/  IMAD.MOV R24, RZ, RZ, -R12 ;  /* 0x000000ffff187224 */ /* 0x020fe200078e0a0c */
[----:B------:R-:W-:Y:S01]  /*0670*/  ISETP.NE.AND P4, PT, R11, R6, PT ;  /* 0x000000060b00720c */ /* 0x000fe20003f85270 */
[----:B-1----:R-:W-:Y:S01]  /*0680*/  @!UP0 ULEA UR6, UR7, UR6, 0x18 ;  /* 0x0000000607068291 */ /* 0x002fe2000f8ec03f */
[----:B------:R-:W-:Y:S01]  /*0690*/  LOP3.LUT R19, R19, 0xc, R10, 0x78, !PT ;  /* 0x0000000c13137812 */ /* 0x000fe200078e780a */
[----:B------:R-:W-:Y:S01]  /*06a0*/  VOTEU.ALL UP0, P0 ;  /* 0x00000000003f7886 */ /* 0x000fe20000000000 */
[----:B------:R-:W-:Y:S01]  /*06b0*/  LOP3.LUT P0, RZ, R8, 0x7, RZ, 0xc0, !PT ;  /* 0x0000000708ff7812 */ /* 0x000fe2000780c0ff */
[----:B------:R-:W-:Y:S01]  /*06c0*/  VIADD R8, R2, 0xffffffff ;  /* 0xffffffff02087836 */ /* 0x000fe20000000000 */
[----:B------:R-:W-:Y:S01]  /*06d0*/  ISETP.EQ.OR P1, PT, R3, RZ, !P1 ;  /* 0x000000ff0300720c */ /* 0x000fe20004f22670 */
[----:B----4-:R-:W-:Y:S01]  /*06e0*/  IMAD R11, R9, R24, R4 ;  /* 0x00000018090b7224 */ /* 0x010fe200078e0204 */
[----:B------:R-:W-:-:S02]  /*06f0*/  ISETP.LT.U32.AND P0, PT, R19, 0x2, !P0 ;  /* 0x000000021300780c */ /* 0x000fc40004701070 */
[----:B------:R-:W-:Y:S02]  /*0700*/  ISETP.EQ.AND P1, PT, R2, RZ, P1 ;  /* 0x000000ff0200720c */ /* 0x000fe40000f22270 */
[----:B------:R-:W-:Y:S01]  /*0710*/  ISETP.GE.U32.AND P6, PT, R8, 0x2, PT ;  /* 0x000000020800780c */ /* 0x000fe20003fc6070 */
[----:B------:R-:W0:Y:S02]  /*0720*/  FENCE.VIEW.ASYNC.S ;  /* 0x00000000000073c6 */ /* 0x000e240000000000 */
[----:B0-----:R0:W1:Y:S01]  /*0730*/  @!UP0 SYNCS.EXCH.64 URZ, [UR6+0x60], UR4 ;  /* 0x00006004063f85b2 */ /* 0x0010620008000100 */
[----:B------:R-:W-:Y:S02]  /*0740*/  @P4 LEA.HI R0, R19, R19, RZ, 0x1 ;  /* 0x0000001313004211 */ /* 0x000fe400078f08ff */
[----:B------:R-:W-:Y:S02]  /*0750*/  SEL R18, RZ, 0x1, !P1 ;  /* 0x00000001ff127807 */ /* 0x000fe40004800000 */
[----:B------:R-:W-:-:S02]  /*0760*/  @P4 SHF.R.S32.HI R0, RZ, 0x1, R0 ;  /* 0x00000001ff004819 */ /* 0x000fc40000011400 */
[----:B------:R-:W-:Y:S02]  /*0770*/  SEL R18, R18, 0x2, P6 ;  /* 0x0000000212127807 */ /* 0x000fe40003000000 */
[----:B------:R-:W-:Y:S02]  /*0780*/  @P4 ISETP.NE.AND P5, PT, R0, R11, PT ;  /* 0x0000000b0000420c */ /* 0x000fe40003fa5270 */
[----:B------:R-:W-:Y:S02]  /*0790*/  SEL R11, RZ, 0x1, !P0 ;  /* 0x00000001ff0b7807 */ /* 0x000fe40004000000 */
[----:B------:R-:W-:Y:S02]  /*07a0*/  @P4 SEL R22, RZ, 0x1, P5 ;  /* 0x00000001ff164807 */ /* 0x000fe40002800000 */
[----:B------:R-:W-:Y:S01]  /*07b0*/  LOP3.LUT R0, R128, 0x7f, RZ, 0xc0, !PT ;  /* 0x0000007f80007812 */ /* 0x000fe200078ec0ff */
[----:B------:R0:W2:Y:S01]  /*07c0*/  @!UP1 SYNCS.EXCH.64 URZ, [UR6+0x68], UR4 ;  /* 0x00006804063f95b2 */ /* 0x0000a20008000100 */
[----:B------:R-:W-:Y:S01]  /*07d0*/  LOP3.LUT R22, R22, R11, RZ, 0xc0, !PT ;  /* 0x0000000b16167212 */ /* 0x000fe200078ec0ff */
[----:B------:R-:W-:Y:S01]  /*07e0*/  NOP ;  /* 0x0000000000007918 */ /* 0x000fe20000000000 */
[----:B------:R-:W-:Y:S05]  /*07f0*/  @!P2 BRA `(.L_x_3) ;  /* 0x000000000008a947 */ /* 0x000fea0003800000 */
[----:B-12---:R-:W-:Y:S01]  /*0800*/  UCGABAR_ARV ;  /* 0x00000000000079c7 */ /* 0x006fe20008000000 */
[----:B------:R-:W-:Y:S05]  /*0810*/  BRA `(.L_x_4) ;  /* 0x0000000000047947 */ /* 0x000fea0003800000 */
.L_x_3:
[----:B-12---:R-:W-:Y:S01]  /*0820*/  NOP ;  /* 0x0000000000007918 */ /* 0x006fe20000000000 */
.L_x_4:
[----:B------:R-:W1:Y:S01]  /*0830*/  LDC R2, c[0x0][0x65c] ;  /* 0x00019700ff027b82 */ /* 0x000e620000000800 */
[----:B------:R-:W-:Y:S02]  /*0840*/  IMAD.U32 R10, RZ, RZ, UR8 ;  /* 0x00000008ff0a7e24 */ /* 0x000fe4000f8e00ff */
[----:B------:R-:W-:Y:S01]  /*0850*/  IMAD.MOV.U32 R11, RZ, RZ, RZ ;  /* 0x000000ffff0b7224 */ /* 0x000fe200078e00ff */
[----:B-1----:R-:W-:-:S04]  /*0860*/  ISETP.NE.AND P1, PT, R2, 0x1, PT ;  /* 0x000000010200780c */ /* 0x002fc80003f25270 */
[----:B------:R-:W-:-:S09]  /*0870*/  P2R R5, PR, RZ, 0x2 ;  /* 0x00000002ff057803 */ /* 0x000fd20000000000 */
[----:B------:R-:W1:Y:S01]  /*0880*/  @P1 LDC R17, c[0x0][0x10] ;  /* 0x00000400ff111b82 */ /* 0x000e620000000800 */
[----:B------:R-:W-:Y:S02]  /*0890*/  @P1 IMAD.MOV.U32 R5, RZ, RZ, RZ ;  /* 0x000000ffff051224 */ /* 0x000fe400078e00ff */
[----:B------:R-:W-:-:S05]  /*08a0*/  @P1 IMAD.MOV.U32 R15, RZ, RZ, RZ ;  /* 0x000000ffff0f1224 */ /* 0x000fca00078e00ff */
[----:B------:R-:W2:Y:S01]  /*08b0*/  @!P1 LDC R13, c[0x0][0xc] ;  /* 0x00000300ff0d9b82 */ /* 0x000ea20000000800 */
[----:B0-----:R-:W-:Y:S01]  /*08c0*/  ULDC UR4, c[0x0][0xc] ;  /* 0x0000030000047ab9 */ /* 0x001fe20000000800 */
[----:B------:R-:W-:Y:S01]  /*08d0*/  ULDC UR5, c[0x0][0x10] ;  /* 0x0000040000057ab9 */ /* 0x000fe20000000800 */
[----:B------:R-:W-:Y:S01]  /*08e0*/  ULDC UR6, c[0x0][0x14] ;  /* 0x0000050000067ab9 */ /* 0x000fe20000000800 */
[----:B------:R-:W-:-:S04]  /*08f0*/  UIMAD.WIDE.U32 UR4, UR4, UR5, URZ ;  /* 0x00000005040472a5 */ /* 0x000fc8000f8e003f */
[----:B------:R-:W-:Y:S02]  /*0900*/  UIMAD.WIDE.U32 UR36, UR4, UR6, URZ ;  /* 0x00000006042472a5 */ /* 0x000fe4000f8e003f */
[----:B------:R-:W-:-:S04]  /*0910*/  UIMAD UR42, UR5, UR6, URZ ;  /* 0x00000006052a72a4 */ /* 0x000fc8000f8e023f */
[----:B------:R-:W-:Y:S01]  /*0920*/  UIADD3 UR42, UR37, UR42, URZ ;  /* 0x0000002a252a7290 */ /* 0x000fe2000fffe03f */
[----:B-1----:R-:W-:-:S04]  /*0930*/  @P1 IMAD.WIDE.U32 R16, R17, UR8, R4 ;  /* 0x0000000811101c25 */ /* 0x002fc8000f8e0004 */
[----:B------:R-:W-:Y:S02]  /*0940*/  @P1 IMAD.IADD R17, R17, 0x1, R15 ;  /* 0x0000000111111824 */ /* 0x000fe400078e020f */
[----:B--2---:R-:W-:-:S04]  /*0950*/  @!P1 IMAD.WIDE.U32 R10, R4, R13, R10 ;  /* 0x0000000d040a9225 */ /* 0x004fc800078e000a */
[----:B------:R-:W-:Y:S02]  /*0960*/  @!P1 IMAD.MOV.U32 R16, RZ, RZ, R10 ;  /* 0x000000ffff109224 */ /* 0x000fe400078e000a */
[----:B------:R-:W-:Y:S01]  /*0970*/  @!P1 IMAD.MOV.U32 R17, RZ, RZ, R11 ;  /* 0x000000ffff119224 */ /* 0x000fe200078e000b */
[----:B------:R-:W-:Y:S06]  /*0980*/  @!P2 BRA `(.L_x_5) ;  /* 0x00000000000ca947 */ /* 0x000fec0003800000 */
[----:B------:R-:W-:Y:S01]  /*0990*/  UCGABAR_WAIT ;  /* 0x0000000000007dc7 */ /* 0x000fe20008000000 */
[----:B------:R-:W-:Y:S01]  /*09a0*/  CCTL.IVALL ;  /* 0x00000000ff00798f */ /* 0x000fe20002000000 */
[----:B------:R-:W-:Y:S05]  /*09b0*/  BRA `(.L_x_6) ;  /* 0x0000000000047947 */ /* 0x000fea0003800000 */
.L_x_5:
[----:B------:R-:W-:Y:S06]  /*09c0*/  BAR.SYNC.DEFER_BLOCKING 0x0 ;  /* 0x0000000000007b1d */ /* 0x000fec0000010000 */
.L_x_6:
[----:B------:R-:W-:Y:S05]  /*09d0*/  @!P3 BRA `(.L_x_7) ;  /* 0x0000007800d4b947 */ /* 0x000fea0003800000 */
[----:B------:R-:W-:-:S13]  /*09e0*/  ISETP.GT.U32.AND P0, PT, R8, 0x1, PT ;  /* 0x000000010800780c */ /* 0x000fda0003f04070 */
[----:B------:R-:W-:Y:S05]  /*09f0*/  @P0 EXIT ;  /* 0x000000000000094d */ /* 0x000fea0003800000 */
[----:B------:R-:W-:Y:S01]  /*0a00*/  ULDC.64 UR4, c[0x0][0x650] ;  /* 0x0001940000047ab9 */ /* 0x000fe20000000a00 */
[----:B------:R-:W-:Y:S01]  /*0a10*/  PRMT R3, RZ, 0x7610, R3 ;  /* 0x00007610ff037816 */ /* 0x000fe20000000003 */
[----:B------:R-:W-:Y:S01]  /*0a20*/  IMAD.MOV.U32 R133, RZ, RZ, -0x1 ;  /* 0xffffffffff857424 */ /* 0x000fe200078e00ff */
[----:B------:R-:W-:Y:S01]  /*0a30*/  ISETP.GE.U32.AND P0, PT, R16, UR4, PT ;  /* 0x0000000410007c0c */ /* 0x000fe2000bf06070 */
[----:B------:R-:W-:Y:S02]  /*0a40*/  IMAD.MOV.U32 R132, RZ, RZ, -0x1 ;  /* 0xffffffffff847424 */ /* 0x000fe400078e00ff */
[----:B------:R-:W-:Y:S01]  /*0a50*/  IMAD.MOV.U32 R23, RZ, RZ, -0x1 ;  /* 0xffffffffff177424 */ /* 0x000fe200078e00ff */
[----:B------:R-:W-:-:S13]  /*0a60*/  ISETP.GE.U32.AND.EX P0, PT, R17, UR5, PT, P0 ;  /* 0x0000000511007c0c */ /* 0x000fda000bf06100 */
[----:B------:R-:W-:Y:S05]  /*0a70*/  @P0 BRA `(.L_x_8) ;  /* 0x00000004002c0947 */ /* 0x000fea0003800000 */
[----:B------:R-:W0:Y:S01]  /*0a80*/  LDC.64 R26, c[0x0][0x628] ;  /* 0x00018a00ff1a7b82 */ /* 0x000e220000000a00 */
[----:B------:R-:W-:Y:S02]  /*0a90*/  IMAD.MOV.U32 R10, RZ, RZ, R16 ;  /* 0x000000ffff0a7224 */ /* 0x000fe400078e0010 */
[----:B------:R-:W-:-:S05]  /*0aa0*/  IMAD.MOV.U32 R11, RZ, RZ, R17 ;  /* 0x000000ffff0b7224 */ /* 0x000fca00078e0011 */
[----:B------:R-:W1:Y:S08]  /*0ab0*/  LDC R8, c[0x0][0x630] ;  /* 0x00018c00ff087b82 */ /* 0x000e700000000800 */
[----:B------:R-:W2:Y:S01]  /*0ac0*/  LDC.64 R28, c[0x0][0x620] ;  /* 0x00018800ff1c7b82 */ /* 0x000ea20000000a00 */
[----:B0-----:R-:W-:-:S04]  /*0ad0*/  ISETP.NE.U32.AND P0, PT, R26, RZ, PT ;  /* 0x000000ff1a00720c */ /* 0x001fc80003f05070 */
[----:B------:R-:W-:-:S13]  /*0ae0*/  ISETP.NE.AND.EX P0, PT, R27, RZ, PT, P0 ;  /* 0x000000ff1b00720c */ /* 0x000fda0003f05300 */
[----:B-12---:R-:W-:Y:S05]  /*0af0*/  @!P0 BRA `(.L_x_9) ;  /* 0x0000000000288947 */ /* 0x006fea0003800000 */
[----:B------:R-:W0:Y:S02]  /*0b00*/  LDC R3, c[0x0][0x634] ;  /* 0x00018d00ff037b82 */ /* 0x000e240000000800 */
[----:B0-----:R-:W-:-:S05]  /*0b10*/  IADD3 R3, P0, R16, R3, RZ ;  /* 0x0000000310037210 */ /* 0x001fca0007f1e0ff */
[----:B------:R-:W-:-:S04]  /*0b20*/  IMAD.X R21, RZ, RZ, R17, P0 ;  /* 0x000000ffff157224 */ /* 0x000fc800000e0611 */
[----:B------:R-:W-:-:S04]  /*0b30*/  IMAD.WIDE.U32 R10, R21, R26, RZ ;  /* 0x0000001a150a7225 */ /* 0x000fc800078e00ff */
[----:B------:R-:W-:-:S04]  /*0b40*/  IMAD.WIDE.U32 R12, P0, R3, R27, R10 ;  /* 0x0000001b030c7225 */ /* 0x000fc8000780000a */
[----:B------:R-:W-:-:S04]  /*0b50*/  IMAD.WIDE.U32 R10, R3, R26, RZ ;  /* 0x0000001a030a7225 */ /* 0x000fc800078e00ff */
[----:B------:R-:W-:Y:S01]  /*0b60*/  IMAD.X R15, RZ, RZ, RZ, P0 ;  /* 0x000000ffff0f7224 */ /* 0x000fe200000e06ff */
[----:B------:R-:W-:Y:S01]  /*0b70*/  IADD3 RZ, P0, R11, R12, RZ ;  /* 0x0000000c0bff7210 */ /* 0x000fe20007f1e0ff */
[----:B------:R-:W-:-:S04]  /*0b80*/  IMAD.MOV.U32 R14, RZ, RZ, R13 ;  /* 0x000000ffff0e7224 */ /* 0x000fc800078e000d */
[----:B------:R-:W-:-:S08]  /*0b90*/  IMAD.WIDE.U32.X R10, R21, R27, R14, P0 ;  /* 0x0000001b150a7225 */ /* 0x000fd000000e040e */
.L_x_9:
[----:B------:R-:W0:Y:S01]  /*0ba0*/  LDC.64 R32, c[0x0][0x640] ;  /* 0x00019000ff207b82 */ /* 0x000e220000000a00 */
[--C-:B------:R-:W-:Y:S01]  /*0bb0*/  SHF.R.U64 R27, R10, R8, R11.reuse ;  /* 0x000000080a1b7219 */ /* 0x100fe2000000120b */
[----:B------:R-:W-:Y:S01]  /*0bc0*/  IMAD R31, R9, R24, R4 ;  /* 0x00000018091f7224 */ /* 0x000fe200078e0204 */
[----:B------:R-:W-:Y:S01]  /*0bd0*/  SHF.R.U32.HI R3, RZ, R8, R11 ;  /* 0x00000008ff037219 */ /* 0x000fe2000001160b */
[----:B------:R-:W-:Y:S01]  /*0be0*/  IMAD.MOV.U32 R23, RZ, RZ, 0x1 ;  /* 0x00000001ff177424 */ /* 0x000fe200078e00ff */
[----:B------:R-:W-:-:S03]  /*0bf0*/  IADD3 R5, P0, RZ, -R27, RZ ;  /* 0x8000001bff057210 */ /* 0x000fc60007f1e0ff */
[----:B------:R-:W1:Y:S02]  /*0c00*/  LDC R12, c[0x0][0x618] ;  /* 0x00018600ff0c7b82 */ /* 0x000e640000000800 */
[----:B------:R-:W-:Y:S02]  /*0c10*/  IMAD.X R3, RZ, RZ, ~R3, P0 ;  /* 0x000000ffff037224 */ /* 0x000fe400000e0e03 */
[----:B------:R-:W-:-:S04]  /*0c20*/  IMAD.WIDE.U32 R10, R5, R28, R16 ;  /* 0x0000001c050a7225 */ /* 0x000fc800078e0010 */
[----:B------:R-:W2:Y:S01]  /*0c30*/  LDC R20, c[0x0][0x608] ;  /* 0x00018200ff147b82 */ /* 0x000ea20000000800 */
[----:B------:R-:W-:Y:S02]  /*0c40*/  IMAD R8, R3, R28, RZ ;  /* 0x0000001c03087224 */ /* 0x000fe400078e02ff */
[----:B------:R-:W-:Y:S02]  /*0c50*/  IMAD.MOV.U32 R3, RZ, RZ, -0x1 ;  /* 0xffffffffff037424 */ /* 0x000fe400078e00ff */
[----:B------:R-:W-:-:S03]  /*0c60*/  IMAD R5, R5, R29, R8 ;  /* 0x0000001d05057224 */ /* 0x000fc600078e0208 */
[----:B------:R-:W3:Y:S01]  /*0c70*/  LDC R30, c[0x0][0x658] ;  /* 0x00019600ff1e7b82 */ /* 0x000ee20000000800 */
[----:B------:R-:W-:Y:S01]  /*0c80*/  IMAD.IADD R5, R11, 0x1, R5 ;  /* 0x000000010b057824 */ /* 0x000fe200078e0205 */
[----:B0-----:R-:W-:-:S04]  /*0c90*/  ISETP.NE.U32.AND P0, PT, R32, RZ, PT ;  /* 0x000000ff2000720c */ /* 0x001fc80003f05070 */
[----:B------:R-:W-:Y:S02]  /*0ca0*/  ISETP.NE.AND.EX P0, PT, R33, RZ, PT, P0 ;  /* 0x000000ff2100720c */ /* 0x000fe40003f05300 */
[----:B------:R-:W0:Y:S01]  /*0cb0*/  LDC R26, c[0x0][0x600] ;  /* 0x00018000ff1a7b82 */ /* 0x000e220000000800 */
[-CC-:B-1----:R-:W-:Y:S02]  /*0cc0*/  SHF.R.U64 R14, R10, R12.reuse, R5.reuse ;  /* 0x0000000c0a0e7219 */ /* 0x182fe40000001205 */
[----:B------:R-:W-:-:S05]  /*0cd0*/  SHF.R.U32.HI R5, RZ, R12, R5 ;  /* 0x0000000cff057219 */ /* 0x000fca0000011605 */
[----:B------:R-:W1:Y:S01]  /*0ce0*/  LDC R15, c[0x0][0x648] ;  /* 0x00019200ff0f7b82 */ /* 0x000e620000000800 */
[-CC-:B--2---:R-:W-:Y:S02]  /*0cf0*/  SHF.R.U64 R29, R14, R20.reuse, R5.reuse ;  /* 0x000000140e1d7219 */ /* 0x184fe40000001205 */
[----:B------:R-:W-:-:S05]  /*0d00*/  SHF.R.U32.HI R5, RZ, R20, R5 ;  /* 0x00000014ff057219 */ /* 0x000fca0000011605 */
[----:B------:R-:W2:Y:S01]  /*0d10*/  LDC R21, c[0x0][0x638] ;  /* 0x00018e00ff157b82 */ /* 0x000ea20000000800 */
[-CC-:B---3--:R-:W-:Y:S02]  /*0d20*/  SHF.R.U64 R20, R29, R30.reuse, R5.reuse ;  /* 0x0000001e1d147219 */ /* 0x188fe40000001205 */
[-C--:B------:R-:W-:Y:S02]  /*0d30*/  SHF.L.U32 R3, R3, R30.reuse, RZ ;  /* 0x0000001e03037219 */ /* 0x080fe400000006ff */
[----:B------:R-:W-:Y:S01]  /*0d40*/  SHF.R.U32.HI R5, RZ, R30, R5 ;  /* 0x0000001eff057219 */ /* 0x000fe20000011605 */
[----:B------:R-:W-:Y:S01]  /*0d50*/  IMAD.MOV.U32 R4, RZ, RZ, R20 ;  /* 0x000000ffff047224 */ /* 0x000fe200078e0014 */
[----:B------:R-:W-:Y:S01]  /*0d60*/  LOP3.LUT R12, RZ, R3, RZ, 0x33, !PT ;  /* 0x00000003ff0c7212 */ /* 0x000fe200078e33ff */
[----:B------:R-:W3:Y:S01]  /*0d70*/  LDC R25, c[0x0][0x610] ;  /* 0x00018400ff197b82 */ /* 0x000ee20000000800 */
[----:B------:R-:W-:Y:S05]  /*0d80*/  @!P0 BRA `(.L_x_10) ;  /* 0x0000000000288947 */ /* 0x000fea0003800000 */
[----:B------:R-:W4:Y:S02]  /*0d90*/  LDC R3, c[0x0][0x64c] ;  /* 0x00019300ff037b82 */ /* 0x000f240000000800 */
[----:B----4-:R-:W-:-:S05]  /*0da0*/  IADD3 R3, P0, R20, R3, RZ ;  /* 0x0000000314037210 */ /* 0x010fca0007f1e0ff */
        /* <DEDUP_REMOVED lines=8> */
.L_x_10:
[----:B-1----:R-:W-:Y:S01]  /*0e30*/  SHF.R.U64 R4, R4, R15, R5 ;  /* 0x0000000f04047219 */ /* 0x002fe20000001205 */
[----:B0-----:R-:W-:Y:S01]  /*0e40*/  VIADD R5, R26, 0xffffffff ;  /* 0xffffffff1a057836 */ /* 0x001fe20000000000 */
[----:B------:R-:W-:Y:S01]  /*0e50*/  SHF.L.U32 R3, R23, R30, RZ ;  /* 0x0000001e17037219 */ /* 0x000fe200000006ff */
[----:B------:R-:W-:Y:S01]  /*0e60*/  IMAD.MOV.U32 R23, RZ, RZ, R27 ;  /* 0x000000ffff177224 */ /* 0x000fe200078e001b */
[----:B------:R-:W-:Y:S01]  /*0e70*/  LOP3.LUT R12, R29, R12, RZ, 0xc0, !PT ;  /* 0x0000000c1d0c7212 */ /* 0x000fe200078ec0ff */
[----:B------:R-:W-:Y:S01]  /*0e80*/  IMAD.MOV R8, RZ, RZ, -R4 ;  /* 0x000000ffff087224 */ /* 0x000fe200078e0a04 */
[----:B------:R-:W-:Y:S02]  /*0e90*/  SEL R6, R6, R31, !P1 ;  /* 0x0000001f06067207 */ /* 0x000fe40004800000 */
[----:B------:R-:W-:Y:S01]  /*0ea0*/  LOP3.LUT R5, R14, R5, RZ, 0xc0, !PT ;  /* 0x000000050e057212 */ /* 0x000fe200078ec0ff */
[----:B------:R-:W-:Y:S02]  /*0eb0*/  IMAD R9, R3, R4, R12 ;  /* 0x0000000403097224 */ /* 0x000fe400078e020c */
[----:B--2---:R-:W-:-:S02]  /*0ec0*/  IMAD R3, R8, R21, R20 ;  /* 0x0000001508037224 */ /* 0x004fc400078e0214 */
[----:B---3--:R-:W-:Y:S02]  /*0ed0*/  IMAD R6, R9, R25, R6 ;  /* 0x0000001909067224 */ /* 0x008fe400078e0206 */
[----:B------:R-:W-:Y:S02]  /*0ee0*/  IMAD R133, R3, R26, R5 ;  /* 0x0000001a03857224 */ /* 0x000fe400078e0205 */
[----:B------:R-:W-:-:S03]  /*0ef0*/  IMAD.MOV.U32 R4, RZ, RZ, 0x1 ;  /* 0x00000001ff047424 */ /* 0x000fc600078e00ff */
[----:B------:R-:W-:Y:S02]  /*0f00*/  SEL R132, R133, R6, !P1 ;  /* 0x0000000685847207 */ /* 0x000fe40004800000 */
[----:B------:R-:W-:Y:S02]  /*0f10*/  PRMT R3, R4, 0x7610, R3 ;  /* 0x0000761004037816 */ /* 0x000fe40000000003 */
[----:B------:R-:W-:-:S07]  /*0f20*/  SEL R133, R6, R133, !P1 ;  /* 0x0000008506857207 */ /* 0x000fce0004800000 */
.L_x_8:
[----:B------:R-:W-:-:S08]  /*0f30*/  NOP ;  /* 0x0000000000007918 */ /* 0x000fd00000000000 */
[----:B------:R-:W0:Y:S02]  /*0f40*/  USETMAXREG.TRY_ALLOC.CTAPOOL UP0, 0xe8 ;  /* 0x000000e8000079c8 */ /* 0x000e240008000600 */
[----:B0-----:R-:W-:-:S13]  /*0f50*/  PLOP3.LUT P0, PT, PT, PT, UP0, 0x80, 0x0 ;  /* 0x000000000000781c */ /* 0x001fda0003f0f008 */
[----:B------:R-:W-:Y:S05]  /*0f60*/  @!P0 BRA `(.L_x_8) ;  /* 0xfffffffc00f08947 */ /* 0x000fea000383ffff */
[----:B------:R-:W-:Y:S01]  /*0f70*/  ULDC.64 UR4, c[0x0][0x598] ;  /* 0x0001660000047ab9 */ /* 0x000fe20000000a00 */
[----:B------:R-:W-:Y:S01]  /*0f80*/  ULDC.64 UR38, c[0x0][0x208] ;  /* 0x0000820000267ab9 */ /* 0x000fe20000000a00 */
[----:B------:R-:W-:-:S04]  /*0f90*/  ISETP.NE.U32.AND P0, PT, RZ, UR4, PT ;  /* 0x00000004ff007c0c */ /* 0x000fc8000bf05070 */
[----:B------:R-:W-:-:S13]  /*0fa0*/  ISETP.NE.AND.EX P0, PT, RZ, UR5, PT, P0 ;  /* 0x00000005ff007c0c */ /* 0x000fda000bf05300 */
[----:B------:R-:W-:Y:S05]  /*0fb0*/  @!P0 BRA `(.L_x_11) ;  /* 0x00000000001c8947 */ /* 0x000fea0003800000 */
[----:B------:R-:W0:Y:S02]  /*0fc0*/  LDC.64 R4, c[0x0][0x598] ;  /* 0x00016600ff047b82 */ /* 0x000e240000000a00 */
[----:B0-----:R-:W2:Y:S02]  /*0fd0*/  LDG.E.64 R4, desc[UR38][R4.64] ;  /* 0x0000002604047981 */ /* 0x001ea4000c1e1b00 */
[----:B--2---:R-:W-:-:S04]  /*0fe0*/  ISETP.NE.U32.AND P0, PT, R4, RZ, PT ;  /* 0x000000ff0400720c */ /* 0x004fc80003f05070 */
[----:B------:R-:W-:-:S13]  /*0ff0*/  ISETP.NE.AND.EX P0, PT, R5, RZ, PT, P0 ;  /* 0x000000ff0500720c */ /* 0x000fda0003f05300 */
[----:B------:R-:W-:Y:S05]  /*1000*/  @!P0 BRA `(.L_x_11) ;  /* 0x0000000000088947 */ /* 0x000fea0003800000 */
[----:B------:R0:W5:Y:S01]  /*1010*/  LD.E R122, desc[UR38][R4.64] ;  /* 0x00000026047a7980 */ /* 0x000162000c101900 */
[----:B------:R-:W-:Y:S05]  /*1020*/  BRA `(.L_x_12) ;  /* 0x0000000000247947 */ /* 0x000fea0003800000 */
.L_x_11:
[----:B------:R-:W-:Y:S02]  /*1030*/  ULDC.64 UR4, c[0x0][0x588] ;  /* 0x0001620000047ab9 */ /* 0x000fe40000000a00 */
[----:B------:R-:W-:-:S04]  /*1040*/  ISETP.NE.U32.AND P0, PT, RZ, UR4, PT ;  /* 0x00000004ff007c0c */ /* 0x000fc8000bf05070 */
[----:B------:R-:W-:-:S13]  /*1050*/  ISETP.NE.AND.EX P0, PT, RZ, UR5, PT, P0 ;  /* 0x00000005ff007c0c */ /* 0x000fda000bf05300 */
[----:B------:R-:W-:Y:S05]  /*1060*/  @!P0 BRA `(.L_x_13) ;  /* 0x00000000000c8947 */ /* 0x000fea0003800000 */
[----:B------:R-:W0:Y:S02]  /*1070*/  LDC.64 R122, c[0x0][0x588] ;  /* 0x00016200ff7a7b82 */ /* 0x000e240000000a00 */
[----:B0-----:R1:W5:Y:S01]  /*1080*/  LDG.E R122, desc[UR38][R122.64] ;  /* 0x000000267a7a7981 */ /* 0x001362000c1e1900 */
[----:B------:R-:W-:Y:S05]  /*1090*/  BRA `(.L_x_12) ;  /* 0x0000000000087947 */ /* 0x000fea0003800000 */
.L_x_13:
[----:B------:R-:W-:Y:S02]  /*10a0*/  ULDC UR4, c[0x0][0x580] ;  /* 0x0001600000047ab9 */ /* 0x000fe40000000800 */
[----:B------:R-:W-:-:S07]  /*10b0*/  IMAD.U32 R122, RZ, RZ, UR4 ;  /* 0x00000004ff7a7e24 */ /* 0x000fce000f8e00ff */
.L_x_12:
[----:B------:R-:W-:Y:S02]  /*10c0*/  ULDC.64 UR4, c[0x0][0x5a0] ;  /* 0x0001680000047ab9 */ /* 0x000fe40000000a00 */
[----:B------:R-:W-:-:S04]  /*10d0*/  ISETP.NE.U32.AND P0, PT, RZ, UR4, PT ;  /* 0x00000004ff007c0c */ /* 0x000fc8000bf05070 */
[----:B------:R-:W-:-:S13]  /*10e0*/  ISETP.NE.AND.EX P0, PT, RZ, UR5, PT, P0 ;  /* 0x00000005ff007c0c */ /* 0x000fda000bf05300 */
[----:B------:R-:W-:Y:S05]  /*10f0*/  @!P0 BRA `(.L_x_14) ;  /* 0x00000000001c8947 */ /* 0x000fea0003800000 */
[----:B0-----:R-:W0:Y:S02]  /*1100*/  LDC.64 R4, c[0x0][0x5a0] ;  /* 0x00016800ff047b82 */ /* 0x001e240000000a00 */
[----:B0-----:R-:W2:Y:S02]  /*1110*/  LDG.E.64 R4, desc[UR38][R4.64] ;  /* 0x0000002604047981 */ /* 0x001ea4000c1e1b00 */
[----:B--2---:R-:W-:-:S04]  /*1120*/  ISETP.NE.U32.AND P0, PT, R4, RZ, PT ;  /* 0x000000ff0400720c */ /* 0x004fc80003f05070 */
[----:B------:R-:W-:-:S13]  /*1130*/  ISETP.NE.AND.EX P0, PT, R5, RZ, PT, P0 ;  /* 0x000000ff0500720c */ /* 0x000fda0003f05300 */
[----:B------:R-:W-:Y:S05]  /*1140*/  @!P0 BRA `(.L_x_14) ;  /* 0x0000000000088947 */ /* 0x000fea0003800000 */
[----:B-1----:R0:W5:Y:S01]  /*1150*/  LD.E R123, desc[UR38][R4.64] ;  /* 0x00000026047b7980 */ /* 0x002162000c101900 */
[----:B------:R-:W-:Y:S05]  /*1160*/  BRA `(.L_x_15) ;  /* 0x0000000000247947 */ /* 0x000fea0003800000 */
.L_x_14:
[----:B------:R-:W-:Y:S02]  /*1170*/  ULDC.64 UR4, c[0x0][0x590] ;  /* 0x0001640000047ab9 */ /* 0x000fe40000000a00 */
[----:B------:R-:W-:-:S04]  /*1180*/  ISETP.NE.U32.AND P0, PT, RZ, UR4, PT ;  /* 0x00000004ff007c0c */ /* 0x000fc8000bf05070 */
[----:B------:R-:W-:-:S13]  /*1190*/  ISETP.NE.AND.EX P0, PT, RZ, UR5, PT, P0 ;  /* 0x00000005ff007c0c */ /* 0x000fda000bf05300 */
[----:B------:R-:W-:Y:S05]  /*11a0*/  @!P0 BRA `(.L_x_16) ;  /* 0x00000000000c8947 */ /* 0x000fea0003800000 */
[----:B0-----:R-:W1:Y:S02]  /*11b0*/  LDC.64 R4, c[0x0][0x590] ;  /* 0x00016400ff047b82 */ /* 0x001e640000000a00 */
[----:B-1----:R1:W5:Y:S01]  /*11c0*/  LDG.E R123, desc[UR38][R4.64] ;  /* 0x00000026047b7981 */ /* 0x002362000c1e1900 */
[----:B------:R-:W-:Y:S05]  /*11d0*/  BRA `(.L_x_15) ;  /* 0x0000000000087947 */ /* 0x000fea0003800000 */
.L_x_16:
[----:B------:R-:W-:Y:S02]  /*11e0*/  ULDC UR4, c[0x0][0x584] ;  /* 0x0001610000047ab9 */ /* 0x000fe40000000800 */
[----:B-1----:R-:W-:-:S07]  /*11f0*/  IMAD.U32 R123, RZ, RZ, UR4 ;  /* 0x00000004ff7b7e24 */ /* 0x002fce000f8e00ff */
.L_x_15:
[----:B------:R-:W-:-:S13]  /*1200*/  LOP3.LUT P0, RZ, R3, 0xff, RZ, 0xc0, !PT ;  /* 0x000000ff03ff7812 */ /* 0x000fda000780c0ff */
[----:B------:R-:W-:Y:S05]  /*1210*/  @!P0 EXIT ;  /* 0x000000000000894d */ /* 0x000fea0003800000 */
[----:B------:R-:W2:Y:S01]  /*1220*/  LDC R125, c[0x0][0x658] ;  /* 0x00019600ff7d7b82 */ /* 0x000ea20000000800 */
[----:B------:R-:W-:Y:S01]  /*1230*/  LOP3.LUT R7, R7, 0x1, RZ, 0xc0, !PT ;  /* 0x0000000107077812 */ /* 0x000fe200078ec0ff */
[----:B------:R-:W-:Y:S01]  /*1240*/  ULDC.64 UR6, c[0x0][0x288] ;  /* 0x0000a20000067ab9 */ /* 0x000fe20000000a00 */
[----:B------:R-:W-:Y:S01]  /*1250*/  SHF.R.U32.HI R3, RZ, 0x2, R128 ;  /* 0x00000002ff037819 */ /* 0x000fe20000011680 */
[----:B------:R-:W-:Y:S01]  /*1260*/  UIADD3 UR4, UR7, 0x3f, URZ ;  /* 0x0000003f07047890 */ /* 0x000fe2000fffe03f */
[----:B------:R-:W-:Y:S01]  /*1270*/  SHF.R.U32.HI R0, RZ, 0x1, R0 ;  /* 0x00000001ff007819 */ /* 0x000fe20000011600 */
[----:B------:R-:W-:Y:S01]  /*1280*/  IMAD.SHL.U32 R120, R7, 0x40, RZ ;  /* 0x0000004007787824 */ /* 0x000fe200078e00ff */
[----:B------:R-:W-:Y:S01]  /*1290*/  LOP3.LUT R3, R3, 0x7, RZ, 0xc0, !PT ;  /* 0x0000000703037812 */ /* 0x000fe200078ec0ff */
[----:B------:R-:W3:Y:S01]  /*12a0*/  LDC.64 R8, c[0x0][0x5c8] ;  /* 0x00017200ff087b82 */ /* 0x000ee20000000a00 */
[----:B------:R-:W-:Y:S01]  /*12b0*/  USHF.R.S32.HI UR5, URZ, 0x1f, UR4 ;  /* 0x0000001f3f057899 */ /* 0x000fe20008011404 */
[----:B------:R-:W-:Y:S01]  /*12c0*/  LOP3.LUT R0, R0, 0x30, RZ, 0xc0, !PT ;  /* 0x0000003000007812 */ /* 0x000fe200078ec0ff */
[----:B------:R-:W-:Y:S01]  /*12d0*/  IMAD.MOV.U32 R6, RZ, RZ, 0x1 ;  /* 0x00000001ff067424 */ /* 0x000fe200078e00ff */
[--C-:B------:R-:W-:Y:S01]  /*12e0*/  LOP3.LUT R120, R120, 0x40, R3.reuse, 0xe2, !PT ;  /* 0x0000004078787812 */ /* 0x100fe200078ee203 */
[----:B------:R-:W-:Y:S01]  /*12f0*/  ULEA.HI UR5, UR5, UR4, URZ, 0x6 ;  /* 0x0000000405057291 */ /* 0x000fe2000f8f303f */
[-C--:B01----:R-:W-:Y:S01]  /*1300*/  IADD3 R4, RZ, -R0.reuse, -R3 ;  /* 0x80000000ff047210 */ /* 0x083fe20007ffe803 */
[----:B------:R-:W-:Y:S01]  /*1310*/  IMAD.U32 R5, RZ, RZ, UR6 ;  /* 0x00000006ff057e24 */ /* 0x000fe2000f8e00ff */
[----:B------:R-:W-:Y:S01]  /*1320*/  LOP3.LUT R120, R120, R0, RZ, 0xfc, !PT ;  /* 0x0000000078787212 */ /* 0x000fe200078efcff */
[----:B------:R-:W-:Y:S01]  /*1330*/  USHF.R.S32.HI UR43, URZ, 0x6, UR5 ;  /* 0x000000063f2b7899 */ /* 0x000fe20008011405 */
[----:B------:R-:W-:Y:S01]  /*1340*/  IMAD.MOV.U32 R0, RZ, RZ, -0x1 ;  /* 0xffffffffff007424 */ /* 0x000fe200078e00ff */
[C---:B------:R-:W-:Y:S01]  /*1350*/  LOP3.LUT R124, R128.reuse, 0x3, RZ, 0xc0, !PT ;  /* 0x00000003807c7812 */ /* 0x040fe200078ec0ff */
[----:B------:R-:W-:Y:S01]  /*1360*/  IMAD R4, R7, -0x40, R4 ;  /* 0xffffffc007047824 */ /* 0x000fe200078e0204 */
[----:B------:R-:W-:Y:S01]  /*1370*/  UISETP.LT.AND UP0, UPT, UR43, 0x1, UPT ;  /* 0x000000012b00788c */ /* 0x000fe2000bf01270 */
[----:B------:R-:W-:Y:S01]  /*1380*/  LOP3.LUT R129, R128, 0x80, RZ, 0xc0, !PT ;  /* 0x0000008080817812 */ /* 0x000fe200078ec0ff */
[----:B------:R-:W-:Y:S01]  /*1390*/  ULDC UR4, c[0x0][0x284] ;  /* 0x0000a10000047ab9 */ /* 0x000fe20000000800 */
[-C--:B--2---:R-:W-:Y:S01]  /*13a0*/  SHF.L.U32 R0, R0, R125.reuse, RZ ;  /* 0x0000007d00007219 */ /* 0x084fe200000006ff */
[----:B------:R-:W-:Y:S01]  /*13b0*/  USEL UR44, UR43, 0x1, UP0 ;  /* 0x000000012b2c7887 */ /* 0x000fe20008000000 */
[----:B------:R-:W-:Y:S01]  /*13c0*/  IMAD R124, R124, -0x2, R5 ;  /* 0xfffffffe7c7c7824 */ /* 0x000fe200078e0205 */
[----:B------:R-:W-:Y:S01]  /*13d0*/  SHF.L.U32 R125, R6, R125, RZ ;  /* 0x0000007d067d7219 */ /* 0x000fe200000006ff */
[----:B------:R-:W-:Y:S01]  /*13e0*/  IMAD.SHL.U32 R128, R128, 0x2, RZ ;  /* 0x0000000280807824 */ /* 0x000fe200078e00ff */
[----:B------:R-:W-:Y:S01]  /*13f0*/  LOP3.LUT R134, R18, 0x1, RZ, 0xfc, !PT ;  /* 0x0000000112867812 */ /* 0x000fe200078efcff */
[----:B------:R-:W-:Y:S01]  /*1400*/  VIADD R131, R4, UR4 ;  /* 0x0000000404837c36 */ /* 0x000fe20008000000 */
[----:B------:R-:W-:Y:S01]  /*1410*/  SHF.R.U32.HI R129, RZ, 0x7, R129 ;  /* 0x00000007ff817819 */ /* 0x000fe20000011681 */
[C---:B---3--:R-:W-:Y:S01]  /*1420*/  IMAD.SHL.U32 R127, R8.reuse, 0x8, RZ ;  /* 0x00000008087f7824 */ /* 0x048fe200078e00ff */
[----:B------:R-:W-:Y:S01]  /*1430*/  SHF.L.U64.HI R126, R8, 0x3, R9 ;  /* 0x00000003087e7819 */ /* 0x000fe20000010209 */
[----:B------:R-:W-:Y:S01]  /*1440*/  IMAD.MOV.U32 R121, RZ, RZ, RZ ;  /* 0x000000ffff797224 */ /* 0x000fe200078e00ff */
[----:B------:R-:W-:Y:S01]  /*1450*/  LOP3.LUT R130, RZ, R0, RZ, 0x33, !PT ;  /* 0x00000000ff827212 */ /* 0x000fe200078e33ff */
[----:B------:R-:W-:Y:S01]  /*1460*/  UIADD3 UR44, UR43, -UR44, URZ ;  /* 0x8000002c2b2c7290 */ /* 0x000fe2000fffe03f */
[----:B------:R-:W-:Y:S01]  /*1470*/  UMOV UR40, URZ ;  /* 0x0000003f00287c82 */ /* 0x000fe20008000000 */
[----:B------:R-:W-:-:S10]  /*1480*/  UMOV UR41, URZ ;  /* 0x0000003f00297c82 */ /* 0x000fd40008000000 */
.L_x_226:
[----:B------:R-:W0:Y:S01]  /*1490*/  SHFL.IDX PT, R0, R129, RZ, 0x1f ;  /* 0x00001fff81007589 */ /* 0x000e2200000e0000 */
[----:B-1----:R-:W1:Y:S01]  /*14a0*/  S2UR UR7, SR_CgaCtaId ;  /* 0x00000000000779c3 */ /* 0x002e620000008800 */
[----:B------:R-:W-:Y:S01]  /*14b0*/  UMOV UR6, 0x400 ;  /* 0x0000040000067882 */ /* 0x000fe20000000000 */
[----:B0-----:R-:W-:Y:S01]  /*14c0*/  R2UR UR4, R0 ;  /* 0x00000000000472ca */ /* 0x001fe200000e0000 */
[----:B-1----:R-:W-:-:S12]  /*14d0*/  ULEA UR6, UR7, UR6, 0x18 ;  /* 0x0000000607067291 */ /* 0x002fd8000f8ec03f */
[----:B------:R-:W-:-:S04]  /*14e0*/  ULEA.HI UR5, UR4, UR4, URZ, 0x1 ;  /* 0x0000000404057291 */ /* 0x000fc8000f8f083f */
[----:B------:R-:W-:-:S04]  /*14f0*/  ULOP3.LUT UR5, UR5, 0x7fffe, URZ, 0xc0, !UPT ;  /* 0x0007fffe05057892 */ /* 0x000fc8000f8ec03f */
[----:B------:R-:W-:-:S03]  /*1500*/  UIADD3 UR5, UR4, -UR5, URZ ;  /* 0x8000000504057290 */ /* 0x000fc6000fffe03f */
[----:B------:R-:W-:Y:S01]  /*1510*/  ULDC UR4, c[0x0][0x28c] ;  /* 0x0000a30000047ab9 */ /* 0x000fe20000000800 */
[----:B------:R-:W-:Y:S01]  /*1520*/  ULEA UR5, UR5, UR6, 0xd ;  /* 0x0000000605057291 */ /* 0x000fe2000f8e683f */
[----:B------:R-:W-:-:S03]  /*1530*/  ISETP.LT.AND P0, PT, RZ, UR4, PT ;  /* 0x00000004ff007c0c */ /* 0x000fc6000bf01270 */
[----:B------:R-:W-:-:S04]  /*1540*/  UIADD3 UR5, UR5, 0x100, URZ ;  /* 0x0000010005057890 */ /* 0x000fc8000fffe03f */
[----:B------:R-:W-:-:S04]  /*1550*/  USHF.R.U32.HI UR5, URZ, 0x4, UR5 ;  /* 0x000000043f057899 */ /* 0x000fc80008011605 */
[----:B------:R-:W-:-:S04]  /*1560*/  ULOP3.LUT UR5, UR5, 0x3fff, URZ, 0xc0, !UPT ;  /* 0x00003fff05057892 */ /* 0x000fc8000f8ec03f */
[----:B------:R-:W-:Y:S01]  /*1570*/  ULOP3.LUT UR45, UR5, 0x10000, URZ, 0xfc, !UPT ;  /* 0x00010000052d7892 */ /* 0x000fe2000f8efc3f */
[----:B--234-:R-:W-:Y:S11]  /*1580*/  @P0 BRA `(.L_x_17) ;  /* 0x0000000000400947 */ /* 0x01cff60003800000 */
[----:B------:R-:W-:Y:S01]  /*1590*/  MOV R0, 0x0 ;  /* 0x0000000000007802 */ /* 0x000fe20000000f00 */
[----:B------:R-:W-:Y:S01]  /*15a0*/  ULDC.64 UR4, c[0x4][0x68] ;  /* 0x01001a0000047ab9 */ /* 0x000fe20000000a00 */
[----:B------:R-:W-:Y:S01]  /*15b0*/  ULDC.64 UR6, c[0x4][0x8] ;  /* 0x0100020000067ab9 */ /* 0x000fe20000000a00 */
[----:B------:R-:W-:Y:S01]  /*15c0*/  IMAD.U32 R4, RZ, RZ, UR4 ;  /* 0x00000004ff047e24 */ /* 0x000fe2000f8e00ff */
[----:B------:R0:W1:Y:S01]  /*15d0*/  LDC.64 R14, c[0x4][R0] ;  /* 0x01000000000e7b82 */ /* 0x0000620000000a00 */
[----:B------:R-:W-:Y:S01]  /*15e0*/  IMAD.U32 R5, RZ, RZ, UR5 ;  /* 0x00000005ff057e24 */ /* 0x000fe2000f8e00ff */
[----:B------:R-:W-:Y:S01]  /*15f0*/  ULDC.64 UR4, c[0x4][0x70] ;  /* 0x01001c0000047ab9 */ /* 0x000fe20000000a00 */
[----:B------:R-:W-:Y:S02]  /*1600*/  IMAD.U32 R10, RZ, RZ, UR6 ;  /* 0x00000006ff0a7e24 */ /* 0x000fe4000f8e00ff */
[----:B------:R-:W-:Y:S02]  /*1610*/  IMAD.U32 R6, RZ, RZ, UR4 ;  /* 0x00000004ff067e24 */ /* 0x000fe4000f8e00ff */
[----:B------:R-:W-:-:S02]  /*1620*/  IMAD.U32 R7, RZ, RZ, UR5 ;  /* 0x00000005ff077e24 */ /* 0x000fc4000f8e00ff */
[----:B------:R-:W-:Y:S02]  /*1630*/  IMAD.U32 R11, RZ, RZ, UR7 ;  /* 0x00000007ff0b7e24 */ /* 0x000fe4000f8e00ff */
[----:B------:R-:W-:Y:S02]  /*1640*/  IMAD.MOV.U32 R8, RZ, RZ, 0x1e1 ;  /* 0x000001e1ff087424 */ /* 0x000fe400078e00ff */
[----:B------:R-:W-:Y:S02]  /*1650*/  IMAD.MOV.U32 R12, RZ, RZ, 0x1 ;  /* 0x00000001ff0c7424 */ /* 0x000fe400078e00ff */
[----:B0-----:R-:W-:-:S07]  /*1660*/  IMAD.MOV.U32 R13, RZ, RZ, RZ ;  /* 0x000000ffff0d7224 */ /* 0x001fce00078e00ff */
[----:B------:R-:W-:-:S07]  /*1670*/  LEPC R20, `(.L_x_17) ;  /* 0x000000001014794e */ /* 0x000fce0000000000 */
[----:B-1---5:R-:W-:Y:S05]  /*1680*/  CALL.ABS.NOINC R14 ;  /* 0x000000000e007343 */ /* 0x022fea0003c00000 */
.L_x_17:
[----:B------:R-:W-:-:S13]  /*1690*/  ISETP.NE.AND P0, PT, R134, 0x3, PT ;  /* 0x000000038600780c */ /* 0x000fda0003f05270 */
[----:B------:R-:W-:Y:S05]  /*16a0*/  @!P0 BRA `(.L_x_18) ;  /* 0x0000000000048947 */ /* 0x000fea0003800000 */
[----:B------:R-:W-:Y:S01]  /*16b0*/  BPT.TRAP 0x1 ;  /* 0x000000040000795c */ /* 0x000fe20000300000 */
.L_x_18:
[----:B------:R-:W0:Y:S01]  /*16c0*/  S2UR UR5, SR_CgaCtaId ;  /* 0x00000000000579c3 */ /* 0x000e220000008800 */
[----:B------:R-:W-:Y:S01]  /*16d0*/  UMOV UR4, 0x400 ;  /* 0x0000040000047882 */ /* 0x000fe20000000000 */
[----:B------:R-:W-:Y:S02]  /*16e0*/  IMAD.U32 R0, RZ, RZ, UR40 ;  /* 0x00000028ff007e24 */ /* 0x000fe4000f8e00ff */
[----:B------:R-:W-:-:S03]  /*16f0*/  IMAD.U32 R3, RZ, RZ, UR41 ;  /* 0x00000029ff037e24 */ /* 0x000fc6000f8e00ff */
[----:B------:R-:W-:Y:S01]  /*1700*/  SHF.L.U32 R0, R0, 0x1f, RZ ;  /* 0x0000001f00007819 */ /* 0x000fe200000006ff */
[----:B0-----:R-:W-:-:S06]  /*1710*/  ULEA UR4, UR5, UR4, 0x18 ;  /* 0x0000000405047291 */ /* 0x001fcc000f8ec03f */
[----:B------:R-:W-:-:S04]  /*1720*/  IMAD.U32 R6, RZ, RZ, UR4 ;  /* 0x00000004ff067e24 */ /* 0x000fc8000f8e00ff */
[----:B------:R-:W-:-:S04]  /*1730*/  IMAD R3, R3, 0x8, R6 ;  /* 0x0000000803037824 */ /* 0x000fc800078e0206 */
[----:B------:R0:W1:Y:S01]  /*1740*/  SYNCS.PHASECHK.TRANS64.TRYWAIT P1, [R3+URZ], R0 ;  /* 0x00000000030075a7 */ /* 0x000062000802017f */
[----:B------:R-:W-:Y:S05]  /*1750*/  @!P0 BRA `(.L_x_19) ;  /* 0x0000000000048947 */ /* 0x000fea0003800000 */
[----:B------:R-:W-:Y:S01]  /*1760*/  BPT.TRAP 0x1 ;  /* 0x000000040000795c */ /* 0x000fe20000300000 */
.L_x_19:
[----:B------:R-:W-:-:S05]  /*1770*/  IMAD.U32 R4, RZ, RZ, UR44 ;  /* 0x0000002cff047e24 */ /* 0x000fca000f8e00ff */
[----:B------:R-:W-:Y:S01]  /*1780*/  ISETP.GE.AND P2, PT, R4, 0x1, PT ;  /* 0x000000010400780c */ /* 0x000fe20003f46270 */
[----:B-1----:R-:W-:-:S12]  /*1790*/  @P1 BRA `(.L_x_20) ;  /* 0x0000000000081947 */ /* 0x002fd80003800000 */
[----:B------:R-:W1:Y:S02]  /*17a0*/  SYNCS.PHASECHK.TRANS64.TRYWAIT P1, [R3+URZ], R0 ;  /* 0x00000000030075a7 */ /* 0x000e64000802017f */
[----:B-1----:R-:W-:Y:S05]  /*17b0*/  @!P1 BRA `(.L_x_21) ;  /* 0x0000008000c89947 */ /* 0x002fea0003800000 */
.L_x_20:
[----:B------:R-:W-:Y:S05]  /*17c0*/  WARPSYNC.ALL ;  /* 0x0000000000007948 */ /* 0x000fea0003800000 */
[----:B------:R-:W-:Y:S01]  /*17d0*/  R2UR UR4, R6 ;  /* 0x00000000060472ca */ /* 0x000fe200000e0000 */
[----:B------:R-:W-:Y:S01]  /*17e0*/  ULEA UR5, UR41, UR45, 0xa ;  /* 0x0000002d29057291 */ /* 0x000fe2000f8e503f */
[----:B------:R-:W-:Y:S01]  /*17f0*/  WARPGROUP.ARRIVE ;  /* 0x00000000000079c5 */ /* 0x000fe20000000000 */
[----:B------:R-:W-:Y:S01]  /*1800*/  UMOV UR9, 0x40000040 ;  /* 0x4000004000097882 */ /* 0x000fe20000000000 */
[----:B------:R-:W-:-:S04]  /*1810*/  UMOV UR11, 0x40000040 ;  /* 0x40000040000b7882 */ /* 0x000fc80000000000 */
[----:B------:R-:W-:-:S05]  /*1820*/  UMOV UR8, UR5 ;  /* 0x0000000500087c82 */ /* 0x000fca0008000000 */
[----:B------:R-:W-:-:S04]  /*1830*/  UIADD3 UR4, UR4, 0x14100, URZ ;  /* 0x0001410004047890 */ /* 0x000fc8000fffe03f */
[----:B------:R-:W-:-:S04]  /*1840*/  USHF.R.U32.HI UR4, URZ, 0x4, UR4 ;  /* 0x000000043f047899 */ /* 0x000fc80008011604 */
[----:B------:R-:W-:-:S04]  /*1850*/  ULOP3.LUT UR4, UR4, 0x3fff, URZ, 0xc0, !UPT ;  /* 0x00003fff04047892 */ /* 0x000fc8000f8ec03f */
[----:B------:R-:W-:-:S04]  /*1860*/  ULOP3.LUT UR4, UR4, 0x10000, URZ, 0xfc, !UPT ;  /* 0x0001000004047892 */ /* 0x000fc8000f8efc3f */
[----:B------:R-:W-:-:S07]  /*1870*/  UIMAD UR6, UR41, 0x600, UR4 ;  /* 0x00000600290678a4 */ /* 0x000fce000f8e0204 */
[----:B------:R-:W-:Y:S02]  /*1880*/  UMOV UR10, UR6 ;  /* 0x00000006000a7c82 */ /* 0x000fe40008000000 */
[----:B------:R-:W-:Y:S01]  /*1890*/  HGMMA.64x192x16.F32.BF16 R24, gdesc[UR8], RZ, !UPT, gsb0 ;  /* 0x02e00000081879f0 */ /* 0x000fe2000c0018ff */
[----:B------:R-:W-:Y:S02]  /*18a0*/  UIADD3 UR8, UR5, 0x2, URZ ;  /* 0x0000000205087890 */ /* 0x000fe4000fffe03f */
[----:B------:R-:W-:Y:S01]  /*18b0*/  UIADD3 UR10, UR6, 0x2, URZ ;  /* 0x00000002060a7890 */ /* 0x000fe2000fffe03f */
[----:B------:R-:W-:Y:S01]  /*18c0*/  UMOV UR9, 0x40000040 ;  /* 0x4000004000097882 */ /* 0x000fe20000000000 */
[----:B------:R-:W-:Y:S01]  /*18d0*/  UMOV UR11, 0x40000040 ;  /* 0x40000040000b7882 */ /* 0x000fe20000000000 */
[----:B------:R-:W-:Y:S02]  /*18e0*/  WARPGROUP.DEPBAR.LE gsb0, 0x0 ;  /* 0x00008000000079c5 */ /* 0x000fe40000010000 */
[----:B------:R-:W-:-:S12]  /*18f0*/  WARPGROUP.ARRIVE ;  /* 0x00000000000079c5 */ /* 0x000fd80000000000 */
[----:B------:R-:W-:Y:S01]  /*1900*/  HGMMA.64x192x16.F32.BF16 R24, gdesc[UR8], R24, gsb0 ;  /* 0x02e00000081879f0 */ /* 0x000fe20008001818 */
        /* <DEDUP_REMOVED lines=13> */
[----:B------:R-:W-:Y:S03]  /*19e0*/  HGMMA.64x192x16.F32.BF16 R24, gdesc[UR8], R24, gsb0 ;  /* 0x02e00000081879f0 */ /* 0x000fe60008001818 */
[----:B------:R-:W-:Y:S02]  /*19f0*/  WARPGROUP.DEPBAR.LE gsb0, 0x0 ;  /* 0x00008000000079c5 */ /* 0x000fe40000010000 */
[----:B------:R-:W-:Y:S05]  /*1a00*/  @!P2 BRA `(.L_x_22) ;  /* 0x000000040028a947 */ /* 0x000fea0003800000 */
[----:B------:R-:W-:Y:S01]  /*1a10*/  UIADD3 UR5, UR41, 0x1, URZ ;  /* 0x0000000129057890 */ /* 0x000fe2000fffe03f */
[----:B01----:R-:W-:Y:S02]  /*1a20*/  IMAD.U32 R0, RZ, RZ, UR44 ;  /* 0x0000002cff007e24 */ /* 0x003fe4000f8e00ff */
[----:B------:R-:W-:Y:S01]  /*1a30*/  IMAD.U32 R3, RZ, RZ, UR41 ;  /* 0x00000029ff037e24 */ /* 0x000fe2000f8e00ff */
[----:B------:R-:W-:-:S04]  /*1a40*/  UISETP.NE.AND UP0, UPT, UR5, 0x5, UPT ;  /* 0x000000050500788c */ /* 0x000fc8000bf05270 */
[----:B------:R-:W-:Y:S02]  /*1a50*/  USEL UR6, URZ, 0x1, UP0 ;  /* 0x000000013f067887 */ /* 0x000fe40008000000 */
[----:B------:R-:W-:Y:S02]  /*1a60*/  USEL UR5, UR5, URZ, UP0 ;  /* 0x0000003f05057287 */ /* 0x000fe40008000000 */
[----:B------:R-:W-:-:S06]  /*1a70*/  ULOP3.LUT UR6, UR40, UR6, URZ, 0x3c, !UPT ;  /* 0x0000000628067292 */ /* 0x000fcc000f8e3c3f */
[----:B------:R-:W-:-:S07]  /*1a80*/  IMAD.U32 R7, RZ, RZ, UR6 ;  /* 0x00000006ff077e24 */ /* 0x000fce000f8e00ff */
.L_x_29:
[----:B------:R-:W-:Y:S05]  /*1a90*/  @!P0 BRA `(.L_x_23) ;  /* 0x0000000000048947 */ /* 0x000fea0003800000 */
[----:B------:R-:W-:Y:S01]  /*1aa0*/  BPT.TRAP 0x1 ;  /* 0x000000040000795c */ /* 0x000fe20000300000 */
.L_x_23:
[----:B------:R-:W0:Y:S01]  /*1ab0*/  S2UR UR7, SR_CgaCtaId ;  /* 0x00000000000779c3 */ /* 0x000e220000008800 */
[----:B------:R-:W-:Y:S01]  /*1ac0*/  UMOV UR6, 0x400 ;  /* 0x0000040000067882 */ /* 0x000fe20000000000 */
[----:B------:R-:W-:Y:S01]  /*1ad0*/  IMAD.U32 R5, RZ, RZ, UR5 ;  /* 0x00000005ff057e24 */ /* 0x000fe2000f8e00ff */
[----:B------:R-:W-:Y:S01]  /*1ae0*/  SHF.L.U32 R4, R7, 0x1f, RZ ;  /* 0x0000001f07047819 */ /* 0x000fe200000006ff */
[----:B0-----:R-:W-:-:S06]  /*1af0*/  ULEA UR6, UR7, UR6, 0x18 ;  /* 0x0000000607067291 */ /* 0x001fcc000f8ec03f */
[----:B------:R-:W-:-:S04]  /*1b00*/  IMAD.U32 R6, RZ, RZ, UR6 ;  /* 0x00000006ff067e24 */ /* 0x000fc8000f8e00ff */
[----:B------:R-:W-:-:S04]  /*1b10*/  IMAD R5, R5, 0x8, R6 ;  /* 0x0000000805057824 */ /* 0x000fc800078e0206 */
[----:B------:R0:W1:Y:S01]  /*1b20*/  SYNCS.PHASECHK.TRANS64.TRYWAIT P1, [R5+URZ], R4 ;  /* 0x00000004050075a7 */ /* 0x000062000802017f */
[----:B------:R-:W-:Y:S05]  /*1b30*/  @!P0 BRA `(.L_x_24) ;  /* 0x0000000000048947 */ /* 0x000fea0003800000 */
[----:B------:R-:W-:Y:S01]  /*1b40*/  BPT.TRAP 0x1 ;  /* 0x000000040000795c */ /* 0x000fe20000300000 */
.L_x_24:
[----:B-1----:R-:W-:Y:S05]  /*1b50*/  @P1 BRA `(.L_x_25) ;  /* 0x0000000000081947 */ /* 0x002fea0003800000 */
[----:B------:R-:W1:Y:S02]  /*1b60*/  SYNCS.PHASECHK.TRANS64.TRYWAIT P1, [R5+URZ], R4 ;  /* 0x00000004050075a7 */ /* 0x000e64000802017f */
[----:B-1----:R-:W-:Y:S05]  /*1b70*/  @!P1 BRA `(.L_x_26) ;  /* 0x0000007c00ec9947 */ /* 0x002fea0003800000 */
.L_x_25:
[----:B------:R-:W-:Y:S01]  /*1b80*/  ULEA UR6, UR5, UR45, 0xa ;  /* 0x0000002d05067291 */ /* 0x000fe2000f8e503f */
[----:B------:R-:W-:Y:S01]  /*1b90*/  WARPGROUP.ARRIVE ;  /* 0x00000000000079c5 */ /* 0x000fe20000000000 */
[----:B------:R-:W-:Y:S01]  /*1ba0*/  UIMAD UR7, UR5, 0x600, UR4 ;  /* 0x00000600050778a4 */ /* 0x000fe2000f8e0204 */
[----:B------:R-:W-:Y:S01]  /*1bb0*/  UMOV UR9, 0x40000040 ;  /* 0x4000004000097882 */ /* 0x000fe20000000000 */
[----:B------:R-:W-:-:S03]  /*1bc0*/  UMOV UR11, 0x40000040 ;  /* 0x40000040000b7882 */ /* 0x000fc60000000000 */
[----:B------:R-:W-:Y:S02]  /*1bd0*/  UMOV UR8, UR6 ;  /* 0x0000000600087c82 */ /* 0x000fe40008000000 */
[----:B------:R-:W-:Y:S02]  /*1be0*/  UMOV UR10, UR7 ;  /* 0x00000007000a7c82 */ /* 0x000fe40008000000 */
[----:B------:R-:W-:Y:S01]  /*1bf0*/  HGMMA.64x192x16.F32.BF16 R24, gdesc[UR8], R24, gsb0 ;  /* 0x02e00000081879f0 */ /* 0x000fe20008001818 */
[----:B------:R-:W-:Y:S02]  /*1c00*/  UIADD3 UR8, UR6, 0x2, URZ ;  /* 0x0000000206087890 */ /* 0x000fe4000fffe03f */
[----:B------:R-:W-:Y:S01]  /*1c10*/  UIADD3 UR10, UR7, 0x2, URZ ;  /* 0x00000002070a7890 */ /* 0x000fe2000fffe03f */
[----:B------:R-:W-:Y:S01]  /*1c20*/  UMOV UR9, 0x40000040 ;  /* 0x4000004000097882 */ /* 0x000fe20000000000 */
[----:B------:R-:W-:Y:S01]  /*1c30*/  UMOV UR11, 0x40000040 ;  /* 0x40000040000b7882 */ /* 0x000fe20000000000 */
[----:B------:R-:W-:-:S02]  /*1c40*/  WARPGROUP.DEPBAR.LE gsb0, 0x0 ;  /* 0x00008000000079c5 */ /* 0x000fc40000010000 */
        /* <DEDUP_REMOVED lines=18> */
[----:B------:R-:W-:Y:S01]  /*1d70*/  BPT.TRAP 0x1 ;  /* 0x000000040000795c */ /* 0x000fe20000300000 */
.L_x_27:
[----:B------:R-:W-:-:S13]  /*1d80*/  ISETP.NE.AND P1, PT, R22, RZ, PT ;  /* 0x000000ff1600720c */ /* 0x000fda0003f25270 */
[----:B01----:R-:W-:-:S04]  /*1d90*/  @P1 IMAD R4, R3, 0x8, R6 ;  /* 0x0000000803041824 */ /* 0x003fc800078e0206 */
[----:B------:R-:W-:-:S05]  /*1da0*/  @P1 VIADD R4, R4, 0x28 ;  /* 0x0000002804041836 */ /* 0x000fca0000000000 */
[----:B------:R-:W-:-:S04]  /*1db0*/  @P1 PRMT R4, R19, 0x654, R4 ;  /* 0x0000065413041816 */ /* 0x000fc80000000004 */
[----:B------:R0:W-:Y:S01]  /*1dc0*/  @P1 SYNCS.ARRIVE.TRANS64.RED.A1T0 RZ, [R4+URZ], RZ ;  /* 0x000000ff04ff19a7 */ /* 0x0001e2000810043f */
[----:B------:R-:W-:-:S13]  /*1dd0*/  ISETP.GT.U32.AND P1, PT, R18, 0x1, PT ;  /* 0x000000011200780c */ /* 0x000fda0003f24070 */
[----:B0-----:R-:W-:Y:S05]  /*1de0*/  @P1 BRA `(.L_x_28) ;  /* 0x0000000000041947 */ /* 0x001fea0003800000 */
[----:B------:R-:W-:Y:S01]  /*1df0*/  BPT.TRAP 0x1 ;  /* 0x000000040000795c */ /* 0x000fe20000300000 */
.L_x_28:
[----:B------:R-:W-:Y:S01]  /*1e00*/  UIADD3 UR5, UR5, 0x1, URZ ;  /* 0x0000000105057890 */ /* 0x000fe2000fffe03f */
[C---:B------:R-:W-:Y:S01]  /*1e10*/  ISETP.GT.AND P2, PT, R0.reuse, 0x1, PT ;  /* 0x000000010000780c */ /* 0x040fe20003f44270 */
[----:B------:R-:W-:Y:S02]  /*1e20*/  VIADD R3, R3, 0x1 ;  /* 0x0000000103037836 */ /* 0x000fe40000000000 */
[----:B------:R-:W-:Y:S01]  /*1e30*/  UISETP.NE.AND UP0, UPT, UR5, 0x5, UPT ;  /* 0x000000050500788c */ /* 0x000fe2000bf05270 */
[----:B------:R-:W-:Y:S02]  /*1e40*/  VIADD R0, R0, 0xffffffff ;  /* 0xffffffff00007836 */ /* 0x000fe40000000000 */
[C---:B------:R-:W-:Y:S01]  /*1e50*/  ISETP.NE.AND P1, PT, R3.reuse, 0x5, PT ;  /* 0x000000050300780c */ /* 0x040fe20003f25270 */
[----:B------:R-:W-:Y:S02]  /*1e60*/  USEL UR6, URZ, 0x1, UP0 ;  /* 0x000000013f067887 */ /* 0x000fe40008000000 */
[----:B------:R-:W-:Y:S01]  /*1e70*/  USEL UR5, UR5, URZ, UP0 ;  /* 0x0000003f05057287 */ /* 0x000fe20008000000 */
[----:B------:R-:W-:-:S03]  /*1e80*/  SEL R3, R3, RZ, P1 ;  /* 0x000000ff03037207 */ /* 0x000fc60000800000 */
[----:B------:R-:W-:Y:S01]  /*1e90*/  LOP3.LUT R7, R7, UR6, RZ, 0x3c, !PT ;  /* 0x0000000607077c12 */ /* 0x000fe2000f8e3cff */
[----:B------:R-:W-:Y:S07]  /*1ea0*/  @P2 BRA `(.L_x_29) ;  /* 0xfffffff800f82947 */ /* 0x000fee000383ffff */
.L_x_22:
[----:B01----:R-:W0:Y:S02]  /*1eb0*/  LDC R0, c[0x0][0x28c] ;  /* 0x0000a300ff007b82 */ /* 0x003e240000000800 */
[----:B0-----:R-:W-:-:S13]  /*1ec0*/  ISETP.GE.AND P1, PT, R0, 0x1, PT ;  /* 0x000000010000780c */ /* 0x001fda0003f26270 */
[----:B------:R-:W-:Y:S05]  /*1ed0*/  @!P1 BRA `(.L_x_30) ;  /* 0x0000000000449947 */ /* 0x000fea0003800000 */
[----:B------:R-:W-:Y:S05]  /*1ee0*/  @!P0 BRA `(.L_x_31) ;  /* 0x0000000000048947 */ /* 0x000fea0003800000 */
[----:B------:R-:W-:Y:S01]  /*1ef0*/  BPT.TRAP 0x1 ;  /* 0x000000040000795c */ /* 0x000fe20000300000 */
.L_x_31:
[----:B------:R-:W-:-:S13]  /*1f00*/  ISETP.NE.AND P0, PT, R22, RZ, PT ;  /* 0x000000ff1600720c */ /* 0x000fda0003f05270 */
[----:B------:R-:W-:-:S05]  /*1f10*/  VOTEU.ANY UP0, P0 ;  /* 0x00000000003f7886 */ /* 0x000fca0000000100 */
[----:B------:R-:W-:-:S06]  /*1f20*/  @UP0 UIADD3 UR4, UR44, UR41, URZ ;  /* 0x000000292c040290 */ /* 0x000fcc000fffe03f */
[----:B------:R-:W-:Y:S02]  /*1f30*/  IMAD.U32 R4, RZ, RZ, UR4 ;  /* 0x00000004ff047e24 */ /* 0x000fe4000f8e00ff */
[----:B------:R-:W-:Y:S02]  /*1f40*/  IMAD.U32 R3, RZ, RZ, UR4 ;  /* 0x00000004ff037e24 */ /* 0x000fe4000f8e00ff */
[----:B------:R-:W-:-:S05]  /*1f50*/  @P0 IMAD.WIDE.U32 R4, R4, -0x33333333, RZ ;  /* 0xcccccccd04040825 */ /* 0x000fca00078e00ff */
[----:B------:R-:W-:-:S05]  /*1f60*/  @P0 SHF.R.U32.HI R0, RZ, 0x2, R5 ;  /* 0x00000002ff000819 */ /* 0x000fca0000011605 */
[----:B------:R-:W-:-:S04]  /*1f70*/  @P0 IMAD R0, R0, -0x5, R3 ;  /* 0xfffffffb00000824 */ /* 0x000fc800078e0203 */
[----:B------:R-:W-:-:S04]  /*1f80*/  @P0 IMAD R0, R0, 0x8, R6 ;  /* 0x0000000800000824 */ /* 0x000fc800078e0206 */
[----:B------:R-:W-:-:S05]  /*1f90*/  @P0 VIADD R0, R0, 0x28 ;  /* 0x0000002800000836 */ /* 0x000fca0000000000 */
[----:B------:R-:W-:-:S04]  /*1fa0*/  @P0 PRMT R0, R19, 0x654, R0 ;  /* 0x0000065413000816 */ /* 0x000fc80000000000 */
[----:B------:R0:W-:Y:S01]  /*1fb0*/  @P0 SYNCS.ARRIVE.TRANS64.RED.A1T0 RZ, [R0+URZ], RZ ;  /* 0x000000ff00ff09a7 */ /* 0x0001e2000810043f */
[----:B------:R-:W-:-:S13]  /*1fc0*/  ISETP.GT.U32.AND P0, PT, R18, 0x1, PT ;  /* 0x000000011200780c */ /* 0x000fda0003f04070 */
[----:B0-----:R-:W-:Y:S05]  /*1fd0*/  @P0 BRA `(.L_x_30) ;  /* 0x0000000000040947 */ /* 0x001fea0003800000 */
[----:B------:R-:W-:Y:S01]  /*1fe0*/  BPT.TRAP 0x1 ;  /* 0x000000040000795c */ /* 0x000fe20000300000 */
.L_x_30:
[----:B------:R-:W-:Y:S01]  /*1ff0*/  IMAD R3, R132, 0xc0, RZ ;  /* 0x000000c084037824 */ /* 0x000fe200078e02ff */
[----:B------:R-:W-:Y:S01]  /*2000*/  UIADD3 UR41, UR43, UR41, URZ ;  /* 0x000000292b297290 */ /* 0x000fe2000fffe03f */
[----:B------:R-:W-:Y:S01]  /*2010*/  SHF.R.S32.HI R21, RZ, 0x1f, R23 ;  /* 0x0000001fff157819 */ /* 0x000fe20000011417 */
[----:B------:R-:W-:Y:S01]  /*2020*/  ULDC UR7, c[0x0][0x288] ;  /* 0x0000a20000077ab9 */ /* 0x000fe20000000800 */
[----:B------:R-:W-:Y:S01]  /*2030*/  IMAD.SHL.U32 R8, R133, 0x80, RZ ;  /* 0x0000008085087824 */ /* 0x000fe200078e00ff */
[C---:B------:R-:W-:Y:S01]  /*2040*/  LOP3.LUT R10, R3.reuse, 0x6, R128, 0xf8, !PT ;  /* 0x00000006030a7812 */ /* 0x040fe200078ef880 */
[----:B------:R-:W-:Y:S01]  /*2050*/  UISETP.GT.U32.AND UP0, UPT, UR41, 0x4, UPT ;  /* 0x000000042900788c */ /* 0x000fe2000bf04070 */
[----:B------:R-:W-:Y:S01]  /*2060*/  ISETP.GE.AND P0, PT, R3, UR7, PT ;  /* 0x0000000703007c0c */ /* 0x000fe2000bf06270 */
[----:B------:R-:W-:Y:S01]  /*2070*/  ULDC.64 UR4, c[0x0][0x5d0] ;  /* 0x0001740000047ab9 */ /* 0x000fe20000000a00 */
[----:B------:R-:W-:Y:S01]  /*2080*/  SHF.R.S32.HI R11, RZ, 0x1f, R10 ;  /* 0x0000001fff0b7819 */ /* 0x000fe2000001140a */
[----:B------:R-:W-:Y:S01]  /*2090*/  ULDC UR10, c[0x0][0x284] ;  /* 0x0000a100000a7ab9 */ /* 0x000fe20000000800 */
[----:B------:R-:W-:Y:S01]  /*20a0*/  IMAD R0, R21, UR4, RZ ;  /* 0x0000000415007c24 */ /* 0x000fe2000f8e02ff */
[----:B------:R-:W-:Y:S01]  /*20b0*/  UISETP.LT.U32.AND UP0, UPT, UR43, 0x5, UP0 ;  /* 0x000000052b00788c */ /* 0x000fe20008701070 */
[----:B------:R-:W-:Y:S01]  /*20c0*/  ISETP.GE.OR P0, PT, R8, UR10, P0 ;  /* 0x0000000a08007c0c */ /* 0x000fe20008706670 */
[----:B------:R-:W-:Y:S01]  /*20d0*/  UISETP.GE.U32.AND UP1, UPT, UR43, 0x5, UPT ;  /* 0x000000052b00788c */ /* 0x000fe2000bf26070 */
[C---:B------:R-:W-:Y:S01]  /*20e0*/  IMAD R7, R23.reuse, UR5, R0 ;  /* 0x0000000517077c24 */ /* 0x040fe2000f8e0200 */
[----:B------:R-:W-:Y:S01]  /*20f0*/  USEL UR6, URZ, 0x1, !UP0 ;  /* 0x000000013f067887 */ /* 0x000fe2000c000000 */
[----:B------:R-:W-:Y:S01]  /*2100*/  IMAD.WIDE.U32 R4, R23, UR4, R10 ;  /* 0x0000000417047c25 */ /* 0x000fe2000f8e000a */
[----:B------:R-:W-:Y:S01]  /*2110*/  UIMAD.WIDE.U32 UR4, UR41, -0x33333333, URZ ;  /* 0xcccccccd290478a5 */ /* 0x000fe2000f8e003f */
[----:B------:R-:W-:-:S02]  /*2120*/  ULDC.64 UR8, c[0x0][0x5c8] ;  /* 0x0001720000087ab9 */ /* 0x000fc40000000a00 */
[----:B------:R-:W-:Y:S01]  /*2130*/  IMAD.WIDE R136, R133, 0x80, R120 ;  /* 0x0000008085887825 */ /* 0x000fe200078e0278 */
[----:B------:R-:W-:Y:S02]  /*2140*/  USHF.R.U32.HI UR4, URZ, 0x2, UR5 ;  /* 0x000000023f047899 */ /* 0x000fe40008011605 */
[----:B------:R-:W-:Y:S01]  /*2150*/  ULOP3.LUT UR40, UR40, UR6, URZ, 0x3c, !UPT ;  /* 0x0000000628287292 */ /* 0x000fe2000f8e3c3f */
[----:B------:R-:W-:Y:S01]  /*2160*/  IMAD R9, R137, UR8, RZ ;  /* 0x0000000889097c24 */ /* 0x000fe2000f8e02ff */
[----:B------:R-:W-:Y:S01]  /*2170*/  UIMAD UR41, UR4, -0x5, UR41 ;  /* 0xfffffffb042978a4 */ /* 0x000fe2000f8e0229 */
[----:B------:R-:W-:Y:S01]  /*2180*/  IMAD.IADD R5, R5, 0x1, R7 ;  /* 0x0000000105057824 */ /* 0x000fe200078e0207 */
[----:B------:R-:W-:Y:S01]  /*2190*/  @UP1 ULOP3.LUT UR40, UR40, 0x1, UR4, 0x78, !UPT ;  /* 0x0000000128281892 */ /* 0x000fe2000f8e7804 */
[C---:B------:R-:W-:Y:S02]  /*21a0*/  IMAD R9, R136.reuse, UR9, R9 ;  /* 0x0000000988097c24 */ /* 0x040fe4000f8e0209 */
[----:B------:R-:W-:-:S04]  /*21b0*/  IMAD.WIDE.U32 R138, R136, UR8, R4 ;  /* 0x00000008888a7c25 */ /* 0x000fc8000f8e0004 */
[----:B------:R-:W-:Y:S01]  /*21c0*/  IMAD.MOV.U32 R0, RZ, RZ, -0x1 ;  /* 0xffffffffff007424 */ /* 0x000fe200078e00ff */
[----:B------:R-:W-:Y:S06]  /*21d0*/  @P0 BRA `(.L_x_32) ;  /* 0x0000005c00500947 */ /* 0x000fec0003800000 */
[----:B-----5:R-:W-:Y:S01]  /*21e0*/  FSETP.NEU.AND P0, PT, R123, RZ, PT ;  /* 0x000000ff7b00720b */ /* 0x020fe20003f0d000 */
[----:B------:R-:W-:Y:S01]  /*21f0*/  IMAD.IADD R3, R124, 0x1, -R3 ;  /* 0x000000017c037824 */ /* 0x000fe200078e0a03 */
[----:B------:R-:W-:Y:S01]  /*2200*/  BSSY B0, `(.L_x_32) ;  /* 0x00005d1000007945 */ /* 0x000fe20003800000 */
[----:B------:R-:W-:Y:S02]  /*2210*/  IMAD.IADD R8, R131, 0x1, -R8 ;  /* 0x0000000183087824 */ /* 0x000fe400078e0a08 */
[----:B------:R-:W-:Y:S01]  /*2220*/  IMAD.IADD R145, R139, 0x1, R9 ;  /* 0x000000018b917824 */ /* 0x000fe200078e0209 */
[----:B------:R-:W-:-:S04]  /*2230*/  ISETP.GT.AND P2, PT, R3, RZ, PT ;  /* 0x000000ff0300720c */ /* 0x000fc80003f44270 */
[----:B------:R-:W-:-:S03]  /*2240*/  ISETP.GT.AND P1, PT, R8, RZ, P2 ;  /* 0x000000ff0800720c */ /* 0x000fc60001724270 */
[----:B------:R-:W-:Y:S10]  /*2250*/  @!P0 BRA `(.L_x_33) ;  /* 0x0000004000548947 */ /* 0x000ff40003800000 */
[----:B------:R-:W0:Y:S01]  /*2260*/  LDC.64 R12, c[0x0][0x5b8] ;  /* 0x00016e00ff0c7b82 */ /* 0x000e220000000a00 */
[----:B------:R-:W-:-:S07]  /*2270*/  ULDC.64 UR4, c[0x0][0x5c0] ;  /* 0x0001700000047ab9 */ /* 0x000fce0000000a00 */
[----:B------:R-:W1:Y:S08]  /*2280*/  LDC.64 R142, c[0x0][0x5b0] ;  /* 0x00016c00ff8e7b82 */ /* 0x000e700000000a00 */
[----:B------:R-:W2:Y:S01]  /*2290*/  LDC.64 R14, c[0x0][0x5a8] ;  /* 0x00016a00ff0e7b82 */ /* 0x000ea20000000a00 */
[-C--:B0-----:R-:W-:Y:S02]  /*22a0*/  IMAD R4, R21, R12.reuse, RZ ;  /* 0x0000000c15047224 */ /* 0x081fe400078e02ff */
[----:B------:R-:W-:-:S04]  /*22b0*/  IMAD.WIDE.U32 R140, R23, R12, R10 ;  /* 0x0000000c178c7225 */ /* 0x000fc800078e000a */
[----:B------:R-:W-:Y:S02]  /*22c0*/  IMAD R135, R23, R13, R4 ;  /* 0x0000000d17877224 */ /* 0x000fe400078e0204 */
[-C--:B-1----:R-:W-:Y:S02]  /*22d0*/  IMAD R4, R137, R142.reuse, RZ ;  /* 0x0000008e89047224 */ /* 0x082fe400078e02ff */
[----:B------:R-:W-:Y:S02]  /*22e0*/  IMAD.IADD R21, R141, 0x1, R135 ;  /* 0x000000018d157824 */ /* 0x000fe400078e0287 */
[----:B------:R-:W-:Y:S02]  /*22f0*/  IMAD.MOV.U32 R20, RZ, RZ, R140 ;  /* 0x000000ffff147224 */ /* 0x000fe400078e008c */
[C---:B------:R-:W-:Y:S02]  /*2300*/  IMAD R13, R136.reuse, R143, R4 ;  /* 0x0000008f880d7224 */ /* 0x040fe400078e0204 */
[----:B------:R-:W-:-:S04]  /*2310*/  IMAD.WIDE.U32 R4, R136, R142, R20 ;  /* 0x0000008e88047225 */ /* 0x000fc800078e0014 */
[----:B------:R-:W-:Y:S01]  /*2320*/  IMAD.IADD R5, R5, 0x1, R13 ;  /* 0x0000000105057824 */ /* 0x000fe200078e020d */
[----:B--2---:R-:W-:-:S04]  /*2330*/  LEA R6, P0, R4, R14, 0x1 ;  /* 0x0000000e04067211 */ /* 0x004fc800078008ff */
[----:B------:R-:W-:-:S05]  /*2340*/  LEA.HI.X R7, R4, R15, R5, 0x1, P0 ;  /* 0x0000000f04077211 */ /* 0x000fca00000f0c05 */
[----:B------:R0:W2:Y:S01]  /*2350*/  @P1 LDG.E.LTC128B.U16 R9, desc[UR38][R6.64] ;  /* 0x0000002606091981 */ /* 0x0000a2000c1e1520 */
[----:B------:R-:W-:Y:S01]  /*2360*/  IMAD.WIDE.U32 R132, R136, R142, R10 ;  /* 0x0000008e88847225 */ /* 0x000fe200078e000a */
[----:B------:R-:W-:Y:S03]  /*2370*/  BSSY B1, `(.L_x_34) ;  /* 0x0000013000017945 */ /* 0x000fe60003800000 */
[----:B------:R-:W-:Y:S02]  /*2380*/  IMAD.IADD R133, R13, 0x1, R133 ;  /* 0x000000010d857824 */ /* 0x000fe400078e0285 */
[----:B------:R-:W-:-:S04]  /*2390*/  IMAD.WIDE.U32 R132, R23, R12, R132 ;  /* 0x0000000c17847225 */ /* 0x000fc800078e0084 */
[----:B0-----:R-:W-:Y:S01]  /*23a0*/  IMAD.IADD R7, R135, 0x1, R133 ;  /* 0x0000000187077824 */ /* 0x001fe200078e0285 */
[----:B------:R-:W-:Y:S02]  /*23b0*/  LEA R6, P4, R132, R14, 0x1 ;  /* 0x0000000e84067211 */ /* 0x000fe400078808ff */
[----:B------:R-:W-:Y:S02]  /*23c0*/  SHF.L.U64.HI R133, R142, 0x3, R143 ;  /* 0x000000038e857819 */ /* 0x000fe4000001028f */
[----:B------:R-:W-:Y:S01]  /*23d0*/  LEA.HI.X R7, R132, R15, R7, 0x1, P4 ;  /* 0x0000000f84077211 */ /* 0x000fe200020f0c07 */
[----:B------:R-:W-:Y:S02]  /*23e0*/  IMAD.SHL.U32 R132, R142, 0x8, RZ ;  /* 0x000000088e847824 */ /* 0x000fe400078e00ff */
[----:B--2---:R-:W-:-:S04]  /*23f0*/  IMAD.U32 R4, R9, 0x10000, RZ ;  /* 0x0001000009047824 */ /* 0x004fc800078e00ff */
[----:B------:R-:W-:Y:S01]  /*2400*/  FMUL R5, R4, R123 ;  /* 0x0000007b04057220 */ /* 0x000fe20000400000 */
[----:B------:R-:W-:-:S03]  /*2410*/  LEA R4, P0, R138, UR4, 0x1 ;  /* 0x000000048a047c11 */ /* 0x000fc6000f8008ff */
[----:B------:R-:W-:Y:S01]  /*2420*/  FFMA R24, R24, R122, R5 ;  /* 0x0000007a18187223 */ /* 0x000fe20000000005 */
[----:B------:R-:W-:Y:S02]  /*2430*/  LEA.HI.X R5, R138, UR5, R145, 0x1, P0 ;  /* 0x000000058a057c11 */ /* 0x000fe400080f0c91 */
[----:B------:R-:W-:Y:S02]  /*2440*/  ISETP.GT.AND P0, PT, R3, 0x1, PT ;  /* 0x000000010300780c */ /* 0x000fe40003f04270 */
[----:B------:R-:W-:Y:S02]  /*2450*/  F2FP.BF16.F32.PACK_AB R24, RZ, R24 ;  /* 0x00000018ff18723e */ /* 0x000fe400000010ff */
[----:B------:R-:W-:-:S03]  /*2460*/  ISETP.GT.AND P3, PT, R8, RZ, P0 ;  /* 0x000000ff0800720c */ /* 0x000fc60000764270 */
[----:B------:R0:W-:Y:S10]  /*2470*/  @P1 STG.E.U16 desc[UR38][R4.64], R24 ;  /* 0x0000001804001986 */ /* 0x0001f4000c101526 */
[----:B------:R-:W-:Y:S05]  /*2480*/  @!P3 BRA `(.L_x_35) ;  /* 0x000000000004b947 */ /* 0x000fea0003800000 */
[----:B------:R1:W5:Y:S02]  /*2490*/  LDG.E.LTC128B.U16 R9, desc[UR38][R6.64+0x2] ;  /* 0x0000022606097981 */ /* 0x000364000c1e1520 */
.L_x_35:
[----:B------:R-:W-:Y:S05]  /*24a0*/  BSYNC B1 ;  /* 0x0000000000017941 */ /* 0x000fea0003800000 */
.L_x_34:
[----:B------:R-:W-:Y:S01]  /*24b0*/  IMAD.WIDE.U32 R132, R136, R142, R132 ;  /* 0x0000008e88847225 */ /* 0x000fe200078e0084 */
[----:B------:R-:W-:-:S03]  /*24c0*/  ISETP.GT.AND P2, PT, R8, 0x8, P2 ;  /* 0x000000080800780c */ /* 0x000fc60001744270 */
[----:B-----5:R-:W-:Y:S01]  /*24d0*/  IMAD.U32 R20, R9, 0x10000, RZ ;  /* 0x0001000009147824 */ /* 0x020fe200078e00ff */
[----:B------:R-:W-:Y:S01]  /*24e0*/  IADD3 R140, P1, R140, R132, RZ ;  /* 0x000000848c8c7210 */ /* 0x000fe20007f3e0ff */
[--C-:B------:R-:W-:Y:S01]  /*24f0*/  IMAD.IADD R13, R13, 0x1, R133.reuse ;  /* 0x000000010d0d7824 */ /* 0x100fe200078e0285 */
[----:B------:R-:W-:Y:S01]  /*2500*/  PRMT R133, R9, 0x7610, R133 ;  /* 0x0000761009857816 */ /* 0x000fe20000000085 */
[----:B------:R-:W-:Y:S02]  /*2510*/  FMUL R20, R20, R123 ;  /* 0x0000007b14147220 */ /* 0x000fe40000400000 */
[----:B------:R-:W-:Y:S02]  /*2520*/  IMAD.X R21, R13, 0x1, R21, P1 ;  /* 0x000000010d157824 */ /* 0x000fe400008e0615 */
[----:B------:R-:W-:Y:S01]  /*2530*/  FFMA R25, R25, R122, R20 ;  /* 0x0000007a19197223 */ /* 0x000fe20000000014 */
[----:B------:R-:W-:-:S04]  /*2540*/  LEA R20, P1, R140, R14, 0x1 ;  /* 0x0000000e8c147211 */ /* 0x000fc800078208ff */
[----:B------:R-:W-:Y:S02]  /*2550*/  F2FP.BF16.F32.PACK_AB R25, RZ, R25 ;  /* 0x00000019ff19723e */ /* 0x000fe400000010ff */
[----:B------:R-:W-:-:S03]  /*2560*/  LEA.HI.X R21, R140, R15, R21, 0x1, P1 ;  /* 0x0000000f8c157211 */ /* 0x000fc600008f0c15 */
[----:B------:R2:W-:Y:S04]  /*2570*/  @P3 STG.E.U16 desc[UR38][R4.64+0x2], R25 ;  /* 0x0000021904003986 */ /* 0x0005e8000c101526 */
[----:B------:R-:W3:Y:S01]  /*2580*/  @P2 LDG.E.LTC128B.U16 R133, desc[UR38][R20.64] ;  /* 0x0000002614852981 */ /* 0x000ee2000c1e1520 */
[----:B0-----:R-:W-:Y:S01]  /*2590*/  IADD3 R24, P1, R10, R132, RZ ;  /* 0x000000840a187210 */ /* 0x001fe20007f3e0ff */
[----:B------:R-:W-:Y:S01]  /*25a0*/  BSSY B1, `(.L_x_36) ;  /* 0x0000011000017945 */ /* 0x000fe20003800000 */
[----:B------:R-:W-:-:S03]  /*25b0*/  ISETP.GT.AND P0, PT, R8, 0x8, P0 ;  /* 0x000000080800780c */ /* 0x000fc60000704270 */
[----:B--2---:R-:W-:Y:S01]  /*25c0*/  IMAD.X R25, R11, 0x1, R13, P1 ;  /* 0x000000010b197824 */ /* 0x004fe200008e060d */
[----:B------:R-:W-:Y:S01]  /*25d0*/  SHF.L.U64.HI R13, R127, 0x1, R126 ;  /* 0x000000017f0d7819 */ /* 0x000fe2000001027e */
[----:B------:R-:W-:Y:S01]  /*25e0*/  IMAD.WIDE.U32 R24, R23, R12, R24 ;  /* 0x0000000c17187225 */ /* 0x000fe200078e0018 */
[----:B------:R-:W-:-:S03]  /*25f0*/  LEA R12, P1, R127, R4, 0x1 ;  /* 0x000000047f0c7211 */ /* 0x000fc600078208ff */
[----:B------:R-:W-:Y:S02]  /*2600*/  IMAD.IADD R11, R135, 0x1, R25 ;  /* 0x00000001870b7824 */ /* 0x000fe400078e0219 */
[----:B------:R-:W-:Y:S02]  /*2610*/  IMAD.X R13, R13, 0x1, R5, P1 ;  /* 0x000000010d0d7824 */ /* 0x000fe400008e0605 */
[----:B---3--:R-:W-:-:S04]  /*2620*/  IMAD.U32 R10, R133, 0x10000, RZ ;  /* 0x00010000850a7824 */ /* 0x008fc800078e00ff */
[----:B------:R-:W-:Y:S01]  /*2630*/  FMUL R9, R10, R123 ;  /* 0x0000007b0a097220 */ /* 0x000fe20000400000 */
[----:B------:R-:W-:-:S03]  /*2640*/  LEA R10, P3, R24, R14, 0x1 ;  /* 0x0000000e180a7211 */ /* 0x000fc600078608ff */
[----:B------:R-:W-:Y:S01]  /*2650*/  FFMA R9, R26, R122, R9 ;  /* 0x0000007a1a097223 */ /* 0x000fe20000000009 */
[----:B------:R-:W-:-:S04]  /*2660*/  LEA.HI.X R11, R24, R15, R11, 0x1, P3 ;  /* 0x0000000f180b7211 */ /* 0x000fc800018f0c0b */
[----:B------:R-:W-:-:S05]  /*2670*/  F2FP.BF16.F32.PACK_AB R9, RZ, R9 ;  /* 0x00000009ff09723e */ /* 0x000fca00000010ff */
[----:B------:R0:W-:Y:S01]  /*2680*/  @P2 STG.E.U16 desc[UR38][R12.64], R9 ;  /* 0x000000090c002986 */ /* 0x0001e2000c101526 */
[----:B------:R-:W-:Y:S05]  /*2690*/  @!P0 BRA `(.L_x_37) ;  /* 0x0000000000048947 */ /* 0x000fea0003800000 */
[----:B------:R2:W5:Y:S02]  /*26a0*/  LDG.E.LTC128B.U16 R133, desc[UR38][R10.64+0x2] ;  /* 0x000002260a857981 */ /* 0x000564000c1e1520 */
.L_x_37:
[----:B------:R-:W-:Y:S05]  /*26b0*/  BSYNC B1 ;  /* 0x0000000000017941 */ /* 0x000fea0003800000 */
.L_x_36:
[----:B-----5:R-:W-:Y:S01]  /*26c0*/  IMAD.U32 R14, R133, 0x10000, RZ ;  /* 0x00010000850e7824 */ /* 0x020fe200078e00ff */
[----:B------:R-:W-:Y:S01]  /*26d0*/  ISETP.GT.AND P1, PT, R3, 0x8, PT ;  /* 0x000000080300780c */ /* 0x000fe20003f24270 */
[----:B------:R-:W-:Y:S02]  /*26e0*/  BSSY B1, `(.L_x_38) ;  /* 0x0000008000017945 */ /* 0x000fe40003800000 */
[----:B------:R-:W-:Y:S01]  /*26f0*/  FMUL R14, R14, R123 ;  /* 0x0000007b0e0e7220 */ /* 0x000fe20000400000 */
[----:B------:R-:W-:-:S03]  /*2700*/  ISETP.GT.AND P2, PT, R8, RZ, P1 ;  /* 0x000000ff0800720c */ /* 0x000fc60000f44270 */
[----:B------:R-:W-:-:S05]  /*2710*/  FFMA R14, R27, R122, R14 ;  /* 0x0000007a1b0e7223 */ /* 0x000fca000000000e */
[----:B------:R-:W-:-:S05]  /*2720*/  F2FP.BF16.F32.PACK_AB R14, RZ, R14 ;  /* 0x0000000eff0e723e */ /* 0x000fca00000010ff */
[----:B------:R3:W-:Y:S01]  /*2730*/  @P0 STG.E.U16 desc[UR38][R12.64+0x2], R14 ;  /* 0x0000020e0c000986 */ /* 0x0007e2000c101526 */
[----:B------:R-:W-:Y:S05]  /*2740*/  @!P2 BRA `(.L_x_39) ;  /* 0x000000000004a947 */ /* 0x000fea0003800000 */
[----:B------:R4:W5:Y:S02]  /*2750*/  LDG.E.LTC128B.U16 R133, desc[UR38][R6.64+0x10] ;  /* 0x0000102606857981 */ /* 0x000964000c1e1520 */
.L_x_39:
[----:B------:R-:W-:Y:S05]  /*2760*/  BSYNC B1 ;  /* 0x0000000000017941 */ /* 0x000fea0003800000 */
.L_x_38:
[----:B---3-5:R-:W-:Y:S01]  /*2770*/  IMAD.U32 R14, R133, 0x10000, RZ ;  /* 0x00010000850e7824 */ /* 0x028fe200078e00ff */
[----:B------:R-:W-:Y:S01]  /*2780*/  ISETP.GT.AND P0, PT, R3, 0x9, PT ;  /* 0x000000090300780c */ /* 0x000fe20003f04270 */
[----:B------:R-:W-:Y:S02]  /*2790*/  BSSY B1, `(.L_x_40) ;  /* 0x0000008000017945 */ /* 0x000fe40003800000 */
[----:B0-----:R-:W-:Y:S01]  /*27a0*/  FMUL R9, R14, R123 ;  /* 0x0000007b0e097220 */ /* 0x001fe20000400000 */
[----:B------:R-:W-:-:S03]  /*27b0*/  ISETP.GT.AND P3, PT, R8, RZ, P0 ;  /* 0x000000ff0800720c */ /* 0x000fc60000764270 */
[----:B------:R-:W-:-:S05]  /*27c0*/  FFMA R9, R28, R122, R9 ;  /* 0x0000007a1c097223 */ /* 0x000fca0000000009 */
[----:B------:R-:W-:-:S05]  /*27d0*/  F2FP.BF16.F32.PACK_AB R9, RZ, R9 ;  /* 0x00000009ff09723e */ /* 0x000fca00000010ff */
[----:B------:R0:W-:Y:S01]  /*27e0*/  @P2 STG.E.U16 desc[UR38][R4.64+0x10], R9 ;  /* 0x0000100904002986 */ /* 0x0001e2000c101526 */
[----:B------:R-:W-:Y:S05]  /*27f0*/  @!P3 BRA `(.L_x_41) ;  /* 0x000000000004b947 */ /* 0x000fea0003800000 */
[----:B------:R3:W5:Y:S02]  /*2800*/  LDG.E.LTC128B.U16 R133, desc[UR38][R6.64+0x12] ;  /* 0x0000122606857981 */ /* 0x000764000c1e1520 */
.L_x_41:
[----:B------:R-:W-:Y:S05]  /*2810*/  BSYNC B1 ;  /* 0x0000000000017941 */ /* 0x000fea0003800000 */
.L_x_40:
[----:B-----5:R-:W-:Y:S01]  /*2820*/  IMAD.U32 R14, R133, 0x10000, RZ ;  /* 0x00010000850e7824 */ /* 0x020fe200078e00ff */
[----:B------:R-:W-:Y:S01]  /*2830*/  ISETP.GT.AND P1, PT, R8, 0x8, P1 ;  /* 0x000000080800780c */ /* 0x000fe20000f24270 */
[----:B------:R-:W-:Y:S02]  /*2840*/  BSSY B1, `(.L_x_42) ;  /* 0x0000007000017945 */ /* 0x000fe40003800000 */
[----:B------:R-:W-:-:S04]  /*2850*/  FMUL R14, R14, R123 ;  /* 0x0000007b0e0e7220 */ /* 0x000fc80000400000 */
[----:B------:R-:W-:-:S05]  /*2860*/  FFMA R14, R29, R122, R14 ;  /* 0x0000007a1d0e7223 */ /* 0x000fca000000000e */
[----:B------:R-:W-:-:S05]  /*2870*/  F2FP.BF16.F32.PACK_AB R14, RZ, R14 ;  /* 0x0000000eff0e723e */ /* 0x000fca00000010ff */
[----:B------:R0:W-:Y:S01]  /*2880*/  @P3 STG.E.U16 desc[UR38][R4.64+0x12], R14 ;  /* 0x0000120e04003986 */ /* 0x0001e2000c101526 */
[----:B------:R-:W-:Y:S05]  /*2890*/  @!P1 BRA `(.L_x_43) ;  /* 0x0000000000049947 */ /* 0x000fea0003800000 */
[----:B------:R0:W5:Y:S02]  /*28a0*/  LDG.E.LTC128B.U16 R133, desc[UR38][R10.64+0x10] ;  /* 0x000010260a857981 */ /* 0x000164000c1e1520 */
.L_x_43:
[----:B------:R-:W-:Y:S05]  /*28b0*/  BSYNC B1 ;  /* 0x0000000000017941 */ /* 0x000fea0003800000 */
.L_x_42:
[----:B0----5:R-:W-:Y:S01]  /*28c0*/  IMAD.U32 R14, R133, 0x10000, RZ ;  /* 0x00010000850e7824 */ /* 0x021fe200078e00ff */
        /* <DEDUP_REMOVED lines=8> */
.L_x_45:
[----:B------:R-:W-:Y:S05]  /*2950*/  BSYNC B1 ;  /* 0x0000000000017941 */ /* 0x000fea0003800000 */
.L_x_44:
        /* <DEDUP_REMOVED lines=10> */
.L_x_47:
[----:B------:R-:W-:Y:S05]  /*2a00*/  BSYNC B1 ;  /* 0x0000000000017941 */ /* 0x000fea0003800000 */
.L_x_46:
[----:B0----5:R-:W-:Y:S01]  /*2a10*/  IMAD.U32 R14, R133, 0x10000, RZ ;  /* 0x00010000850e7824 */ /* 0x021fe200078e00ff */
        /* <DEDUP_REMOVED lines=9> */
.L_x_49:
[----:B------:R-:W-:Y:S05]  /*2ab0*/  BSYNC B1 ;  /* 0x0000000000017941 */ /* 0x000fea0003800000 */
.L_x_48:
        /* <DEDUP_REMOVED lines=9> */
.L_x_51:
[----:B------:R-:W-:Y:S05]  /*2b50*/  BSYNC B1 ;  /* 0x0000000000017941 */ /* 0x000fea0003800000 */
.L_x_50:
        /* <DEDUP_REMOVED lines=9> */
.L_x_53:
[----:B------:R-:W-:Y:S05]  /*2bf0*/  BSYNC B1 ;  /* 0x0000000000017941 */ /* 0x000fea0003800000 */
.L_x_52:
        /* <DEDUP_REMOVED lines=10> */
.L_x_55:
[----:B------:R-:W-:Y:S05]  /*2ca0*/  BSYNC B1 ;  /* 0x0000000000017941 */ /* 0x000fea0003800000 */
.L_x_54:
        /* <DEDUP_REMOVED lines=10> */
.L_x_57:
[----:B------:R-:W-:Y:S05]  /*2d50*/  BSYNC B1 ;  /* 0x0000000000017941 */ /* 0x000fea0003800000 */
.L_x_56:
        /* <DEDUP_REMOVED lines=9> */
.L_x_59:
[----:B------:R-:W-:Y:S05]  /*2df0*/  BSYNC B1 ;  /* 0x0000000000017941 */ /* 0x000fea0003800000 */
.L_x_58:
        /* <DEDUP_REMOVED lines=9> */
.L_x_61:
[----:B------:R-:W-:Y:S05]  /*2e90*/  BSYNC B1 ;  /* 0x0000000000017941 */ /* 0x000fea0003800000 */
.L_x_60:
        /* <DEDUP_REMOVED lines=10> */
.L_x_63:
[----:B------:R-:W-:Y:S05]  /*2f40*/  BSYNC B1 ;  /* 0x0000000000017941 */ /* 0x000fea0003800000 */
.L_x_62:
        /* <DEDUP_REMOVED lines=10> */
.L_x_65:
[----:B------:R-:W-:Y:S05]  /*2ff0*/  BSYNC B1 ;  /* 0x0000000000017941 */ /* 0x000fea0003800000 */
.L_x_64:
        /* <DEDUP_REMOVED lines=9> */
.L_x_67:
[----:B------:R-:W-:Y:S05]  /*3090*/  BSYNC B1 ;  /* 0x0000000000017941 */ /* 0x000fea0003800000 */
.L_x_66:
        /* <DEDUP_REMOVED lines=9> */
.L_x_69:
[----:B------:R-:W-:Y:S05]  /*3130*/  BSYNC B1 ;  /* 0x0000000000017941 */ /* 0x000fea0003800000 */
.L_x_68:
        /* <DEDUP_REMOVED lines=10> */
.L_x_71:
[----:B------:R-:W-:Y:S05]  /*31e0*/  BSYNC B1 ;  /* 0x0000000000017941 */ /* 0x000fea0003800000 */
.L_x_70:
        /* <DEDUP_REMOVED lines=10> */
.L_x_73:
[----:B------:R-:W-:Y:S05]  /*3290*/  BSYNC B1 ;  /* 0x0000000000017941 */ /* 0x000fea0003800000 */
.L_x_72:
        /* <DEDUP_REMOVED lines=9> */
.L_x_75:
[----:B------:R-:W-:Y:S05]  /*3330*/  BSYNC B1 ;  /* 0x0000000000017941 */ /* 0x000fea0003800000 */
.L_x_74:
        /* <DEDUP_REMOVED lines=9> */
.L_x_77:
[----:B------:R-:W-:Y:S05]  /*33d0*/  BSYNC B1 ;  /* 0x0000000000017941 */ /* 0x000fea0003800000 */
.L_x_76:
        /* <DEDUP_REMOVED lines=10> */
.L_x_79:
[----:B------:R-:W-:Y:S05]  /*3480*/  BSYNC B1 ;  /* 0x0000000000017941 */ /* 0x000fea0003800000 */
.L_x_78:
        /* <DEDUP_REMOVED lines=10> */
.L_x_81:
[----:B------:R-:W-:Y:S05]  /*3530*/  BSYNC B1 ;  /* 0x0000000000017941 */ /* 0x000fea0003800000 */
.L_x_80:
        /* <DEDUP_REMOVED lines=9> */
.L_x_83:
[----:B------:R-:W-:Y:S05]  /*35d0*/  BSYNC B1 ;  /* 0x0000000000017941 */ /* 0x000fea0003800000 */
.L_x_82:
        /* <DEDUP_REMOVED lines=9> */
.L_x_85:
[----:B------:R-:W-:Y:S05]  /*3670*/  BSYNC B1 ;  /* 0x0000000000017941 */ /* 0x000fea0003800000 */
.L_x_84:
        /* <DEDUP_REMOVED lines=10> */
.L_x_87:
[----:B------:R-:W-:Y:S05]  /*3720*/  BSYNC B1 ;  /* 0x0000000000017941 */ /* 0x000fea0003800000 */
.L_x_86:
        /* <DEDUP_REMOVED lines=10> */
.L_x_89:
[----:B------:R-:W-:Y:S05]  /*37d0*/  BSYNC B1 ;  /* 0x0000000000017941 */ /* 0x000fea0003800000 */
.L_x_88:
        /* <DEDUP_REMOVED lines=9> */
.L_x_91:
[----:B------:R-:W-:Y:S05]  /*3870*/  BSYNC B1 ;  /* 0x0000000000017941 */ /* 0x000fea0003800000 */
.L_x_90:
        /* <DEDUP_REMOVED lines=9> */
.L_x_93:
[----:B------:R-:W-:Y:S05]  /*3910*/  BSYNC B1 ;  /* 0x0000000000017941 */ /* 0x000fea0003800000 */
.L_x_92:
        /* <DEDUP_REMOVED lines=10> */
.L_x_95:
[----:B------:R-:W-:Y:S05]  /*39c0*/  BSYNC B1 ;  /* 0x0000000000017941 */ /* 0x000fea0003800000 */
.L_x_94:
        /* <DEDUP_REMOVED lines=10> */
.L_x_97:
[----:B------:R-:W-:Y:S05]  /*3a70*/  BSYNC B1 ;  /* 0x0000000000017941 */ /* 0x000fea0003800000 */
.L_x_96:
        /* <DEDUP_REMOVED lines=9> */
.L_x_99:
[----:B------:R-:W-:Y:S05]  /*3b10*/  BSYNC B1 ;  /* 0x0000000000017941 */ /* 0x000fea0003800000 */
.L_x_98:
        /* <DEDUP_REMOVED lines=9> */
.L_x_101:
[----:B------:R-:W-:Y:S05]  /*3bb0*/  BSYNC B1 ;  /* 0x0000000000017941 */ /* 0x000fea0003800000 */
.L_x_100:
        /* <DEDUP_REMOVED lines=10> */
.L_x_103:
[----:B------:R-:W-:Y:S05]  /*3c60*/  BSYNC B1 ;  /* 0x0000000000017941 */ /* 0x000fea0003800000 */
.L_x_102:
        /* <DEDUP_REMOVED lines=10> */
.L_x_105:
[----:B------:R-:W-:Y:S05]  /*3d10*/  BSYNC B1 ;  /* 0x0000000000017941 */ /* 0x000fea0003800000 */
.L_x_104:
        /* <DEDUP_REMOVED lines=9> */
.L_x_107:
[----:B------:R-:W-:Y:S05]  /*3db0*/  BSYNC B1 ;  /* 0x0000000000017941 */ /* 0x000fea0003800000 */
.L_x_106:
        /* <DEDUP_REMOVED lines=9> */
.L_x_109:
[----:B------:R-:W-:Y:S05]  /*3e50*/  BSYNC B1 ;  /* 0x0000000000017941 */ /* 0x000fea0003800000 */
.L_x_108:
        /* <DEDUP_REMOVED lines=10> */
.L_x_111:
[----:B------:R-:W-:Y:S05]  /*3f00*/  BSYNC B1 ;  /* 0x0000000000017941 */ /* 0x000fea0003800000 */
.L_x_110:
        /* <DEDUP_REMOVED lines=10> */
.L_x_113:
[----:B------:R-:W-:Y:S05]  /*3fb0*/  BSYNC B1 ;  /* 0x0000000000017941 */ /* 0x000fea0003800000 */
.L_x_112:
        /* <DEDUP_REMOVED lines=9> */
.L_x_115:
[----:B------:R-:W-:Y:S05]  /*4050*/  BSYNC B1 ;  /* 0x0000000000017941 */ /* 0x000fea0003800000 */
.L_x_114:
        /* <DEDUP_REMOVED lines=9> */
.L_x_117:
[----:B------:R-:W-:Y:S05]  /*40f0*/  BSYNC B1 ;  /* 0x0000000000017941 */ /* 0x000fea0003800000 */
.L_x_116:
        /* <DEDUP_REMOVED lines=10> */
.L_x_119:
[----:B------:R-:W-:Y:S05]  /*41a0*/  BSYNC B1 ;  /* 0x0000000000017941 */ /* 0x000fea0003800000 */
.L_x_118:
        /* <DEDUP_REMOVED lines=10> */
.L_x_121:
[----:B------:R-:W-:Y:S05]  /*4250*/  BSYNC B1 ;  /* 0x0000000000017941 */ /* 0x000fea0003800000 */
.L_x_120:
        /* <DEDUP_REMOVED lines=9> */
.L_x_123:
[----:B------:R-:W-:Y:S05]  /*42f0*/  BSYNC B1 ;  /* 0x0000000000017941 */ /* 0x000fea0003800000 */
.L_x_122:
        /* <DEDUP_REMOVED lines=9> */
.L_x_125:
[----:B------:R-:W-:Y:S05]  /*4390*/  BSYNC B1 ;  /* 0x0000000000017941 */ /* 0x000fea0003800000 */
.L_x_124:
        /* <DEDUP_REMOVED lines=10> */
.L_x_127:
[----:B------:R-:W-:Y:S05]  /*4440*/  BSYNC B1 ;  /* 0x0000000000017941 */ /* 0x000fea0003800000 */
.L_x_126:
        /* <DEDUP_REMOVED lines=10> */
.L_x_129:
[----:B------:R-:W-:Y:S05]  /*44f0*/  BSYNC B1 ;  /* 0x0000000000017941 */ /* 0x000fea0003800000 */
.L_x_128:
        /* <DEDUP_REMOVED lines=9> */
.L_x_131:
[----:B------:R-:W-:Y:S05]  /*4590*/  BSYNC B1 ;  /* 0x0000000000017941 */ /* 0x000fea0003800000 */
.L_x_130:
        /* <DEDUP_REMOVED lines=9> */
.L_x_133:
[----:B------:R-:W-:Y:S05]  /*4630*/  BSYNC B1 ;  /* 0x0000000000017941 */ /* 0x000fea0003800000 */
.L_x_132:
        /* <DEDUP_REMOVED lines=10> */
.L_x_135:
[----:B------:R-:W-:Y:S05]  /*46e0*/  BSYNC B1 ;  /* 0x0000000000017941 */ /* 0x000fea0003800000 */
.L_x_134:
        /* <DEDUP_REMOVED lines=10> */
.L_x_137:
[----:B------:R-:W-:Y:S05]  /*4790*/  BSYNC B1 ;  /* 0x0000000000017941 */ /* 0x000fea0003800000 */
.L_x_136:
        /* <DEDUP_REMOVED lines=9> */
.L_x_139:
[----:B------:R-:W-:Y:S05]  /*4830*/  BSYNC B1 ;  /* 0x0000000000017941 */ /* 0x000fea0003800000 */
.L_x_138:
        /* <DEDUP_REMOVED lines=9> */
.L_x_141:
[----:B------:R-:W-:Y:S05]  /*48d0*/  BSYNC B1 ;  /* 0x0000000000017941 */ /* 0x000fea0003800000 */
.L_x_140:
        /* <DEDUP_REMOVED lines=10> */
.L_x_143:
[----:B------:R-:W-:Y:S05]  /*4980*/  BSYNC B1 ;  /* 0x0000000000017941 */ /* 0x000fea0003800000 */
.L_x_142:
        /* <DEDUP_REMOVED lines=10> */
.L_x_145:
[----:B------:R-:W-:Y:S05]  /*4a30*/  BSYNC B1 ;  /* 0x0000000000017941 */ /* 0x000fea0003800000 */
.L_x_144:
        /* <DEDUP_REMOVED lines=9> */
.L_x_147:
[----:B------:R-:W-:Y:S05]  /*4ad0*/  BSYNC B1 ;  /* 0x0000000000017941 */ /* 0x000fea0003800000 */
.L_x_146:
        /* <DEDUP_REMOVED lines=9> */
.L_x_149:
[----:B------:R-:W-:Y:S05]  /*4b70*/  BSYNC B1 ;  /* 0x0000000000017941 */ /* 0x000fea0003800000 */
.L_x_148:
        /* <DEDUP_REMOVED lines=10> */
.L_x_151:
[----:B------:R-:W-:Y:S05]  /*4c20*/  BSYNC B1 ;  /* 0x0000000000017941 */ /* 0x000fea0003800000 */
.L_x_150:
        /* <DEDUP_REMOVED lines=10> */
.L_x_153:
[----:B------:R-:W-:Y:S05]  /*4cd0*/  BSYNC B1 ;  /* 0x0000000000017941 */ /* 0x000fea0003800000 */
.L_x_152:
        /* <DEDUP_REMOVED lines=9> */
.L_x_155:
[----:B------:R-:W-:Y:S05]  /*4d70*/  BSYNC B1 ;  /* 0x0000000000017941 */ /* 0x000fea0003800000 */
.L_x_154:
        /* <DEDUP_REMOVED lines=9> */
.L_x_157:
[----:B------:R-:W-:Y:S05]  /*4e10*/  BSYNC B1 ;  /* 0x0000000000017941 */ /* 0x000fea0003800000 */
.L_x_156:
        /* <DEDUP_REMOVED lines=10> */
.L_x_159:
[----:B------:R-:W-:Y:S05]  /*4ec0*/  BSYNC B1 ;  /* 0x0000000000017941 */ /* 0x000fea0003800000 */
.L_x_158:
        /* <DEDUP_REMOVED lines=10> */
.L_x_161:
[----:B------:R-:W-:Y:S05]  /*4f70*/  BSYNC B1 ;  /* 0x0000000000017941 */ /* 0x000fea0003800000 */
.L_x_160:
        /* <DEDUP_REMOVED lines=9> */
.L_x_163:
[----:B------:R-:W-:Y:S05]  /*5010*/  BSYNC B1 ;  /* 0x0000000000017941 */ /* 0x000fea0003800000 */
.L_x_162:
        /* <DEDUP_REMOVED lines=9> */
.L_x_165:
[----:B------:R-:W-:Y:S05]  /*50b0*/  BSYNC B1 ;  /* 0x0000000000017941 */ /* 0x000fea0003800000 */
.L_x_164:
        /* <DEDUP_REMOVED lines=10> */
.L_x_167:
[----:B------:R-:W-:Y:S05]  /*5160*/  BSYNC B1 ;  /* 0x0000000000017941 */ /* 0x000fea0003800000 */
.L_x_166:
        /* <DEDUP_REMOVED lines=10> */
.L_x_169:
[----:B------:R-:W-:Y:S05]  /*5210*/  BSYNC B1 ;  /* 0x0000000000017941 */ /* 0x000fea0003800000 */
.L_x_168:
        /* <DEDUP_REMOVED lines=9> */
.L_x_171:
[----:B------:R-:W-:Y:S05]  /*52b0*/  BSYNC B1 ;  /* 0x0000000000017941 */ /* 0x000fea0003800000 */
.L_x_170:
        /* <DEDUP_REMOVED lines=9> */
.L_x_173:
[----:B------:R-:W-:Y:S05]  /*5350*/  BSYNC B1 ;  /* 0x0000000000017941 */ /* 0x000fea0003800000 */
.L_x_172:
        /* <DEDUP_REMOVED lines=10> */
.L_x_175:
[----:B------:R-:W-:Y:S05]  /*5400*/  BSYNC B1 ;  /* 0x0000000000017941 */ /* 0x000fea0003800000 */
.L_x_174:
        /* <DEDUP_REMOVED lines=10> */
.L_x_177:
[----:B------:R-:W-:Y:S05]  /*54b0*/  BSYNC B1 ;  /* 0x0000000000017941 */ /* 0x000fea0003800000 */
.L_x_176:
        /* <DEDUP_REMOVED lines=9> */
.L_x_179:
[----:B------:R-:W-:Y:S05]  /*5550*/  BSYNC B1 ;  /* 0x0000000000017941 */ /* 0x000fea0003800000 */
.L_x_178:
        /* <DEDUP_REMOVED lines=9> */
.L_x_181:
[----:B------:R-:W-:Y:S05]  /*55f0*/  BSYNC B1 ;  /* 0x0000000000017941 */ /* 0x000fea0003800000 */
.L_x_180:
        /* <DEDUP_REMOVED lines=10> */
.L_x_183:
[----:B------:R-:W-:Y:S05]  /*56a0*/  BSYNC B1 ;  /* 0x0000000000017941 */ /* 0x000fea0003800000 */
.L_x_182:
        /* <DEDUP_REMOVED lines=10> */
.L_x_185:
[----:B------:R-:W-:Y:S05]  /*5750*/  BSYNC B1 ;  /* 0x0000000000017941 */ /* 0x000fea0003800000 */
.L_x_184:
        /* <DEDUP_REMOVED lines=9> */
.L_x_187:
[----:B------:R-:W-:Y:S05]  /*57f0*/  BSYNC B1 ;  /* 0x0000000000017941 */ /* 0x000fea0003800000 */
.L_x_186:
        /* <DEDUP_REMOVED lines=9> */
.L_x_189:
[----:B------:R-:W-:Y:S05]  /*5890*/  BSYNC B1 ;  /* 0x0000000000017941 */ /* 0x000fea0003800000 */
.L_x_188:
        /* <DEDUP_REMOVED lines=10> */
.L_x_191:
[----:B------:R-:W-:Y:S05]  /*5940*/  BSYNC B1 ;  /* 0x0000000000017941 */ /* 0x000fea0003800000 */
.L_x_190:
        /* <DEDUP_REMOVED lines=10> */
.L_x_193:
[----:B------:R-:W-:Y:S05]  /*59f0*/  BSYNC B1 ;  /* 0x0000000000017941 */ /* 0x000fea0003800000 */
.L_x_192:
        /* <DEDUP_REMOVED lines=9> */
.L_x_195:
[----:B------:R-:W-:Y:S05]  /*5a90*/  BSYNC B1 ;  /* 0x0000000000017941 */ /* 0x000fea0003800000 */
.L_x_194:
        /* <DEDUP_REMOVED lines=9> */
.L_x_197:
[----:B------:R-:W-:Y:S05]  /*5b30*/  BSYNC B1 ;  /* 0x0000000000017941 */ /* 0x000fea0003800000 */
.L_x_196:
        /* <DEDUP_REMOVED lines=10> */
.L_x_199:
[----:B------:R-:W-:Y:S05]  /*5be0*/  BSYNC B1 ;  /* 0x0000000000017941 */ /* 0x000fea0003800000 */
.L_x_198:
        /* <DEDUP_REMOVED lines=10> */
.L_x_201:
[----:B------:R-:W-:Y:S05]  /*5c90*/  BSYNC B1 ;  /* 0x0000000000017941 */ /* 0x000fea0003800000 */
.L_x_200:
        /* <DEDUP_REMOVED lines=9> */
.L_x_203:
[----:B------:R-:W-:Y:S05]  /*5d30*/  BSYNC B1 ;  /* 0x0000000000017941 */ /* 0x000fea0003800000 */
.L_x_202:
        /* <DEDUP_REMOVED lines=9> */
.L_x_205:
[----:B------:R-:W-:Y:S05]  /*5dd0*/  BSYNC B1 ;  /* 0x0000000000017941 */ /* 0x000fea0003800000 */
.L_x_204:
        /* <DEDUP_REMOVED lines=10> */
.L_x_207:
[----:B------:R-:W-:Y:S05]  /*5e80*/  BSYNC B1 ;  /* 0x0000000000017941 */ /* 0x000fea0003800000 */
.L_x_206:
        /* <DEDUP_REMOVED lines=10> */
.L_x_209:
[----:B------:R-:W-:Y:S05]  /*5f30*/  BSYNC B1 ;  /* 0x0000000000017941 */ /* 0x000fea0003800000 */
.L_x_208:
        /* <DEDUP_REMOVED lines=9> */
.L_x_211:
[----:B------:R-:W-:Y:S05]  /*5fd0*/  BSYNC B1 ;  /* 0x0000000000017941 */ /* 0x000fea0003800000 */
.L_x_210:
        /* <DEDUP_REMOVED lines=9> */
.L_x_213:
[----:B------:R-:W-:Y:S05]  /*6070*/  BSYNC B1 ;  /* 0x0000000000017941 */ /* 0x000fea0003800000 */
.L_x_212:
        /* <DEDUP_REMOVED lines=10> */
.L_x_215:
[----:B------:R-:W-:Y:S05]  /*6120*/  BSYNC B1 ;  /* 0x0000000000017941 */ /* 0x000fea0003800000 */
.L_x_214:
        /* <DEDUP_REMOVED lines=10> */
.L_x_217:
[----:B------:R-:W-:Y:S05]  /*61d0*/  BSYNC B1 ;  /* 0x0000000000017941 */ /* 0x000fea0003800000 */
.L_x_216:
[----:B01-345:R-:W-:Y:S01]  /*61e0*/  IMAD.U32 R6, R133, 0x10000, RZ ;  /* 0x0001000085067824 */ /* 0x03bfe200078e00ff */
        /* <DEDUP_REMOVED lines=8> */
.L_x_219:
[----:B------:R-:W-:Y:S05]  /*6270*/  BSYNC B1 ;  /* 0x0000000000017941 */ /* 0x000fea0003800000 */
.L_x_218:
[----:B0----5:R-:W-:Y:S01]  /*6280*/  IMAD.U32 R4, R133, 0x10000, RZ ;  /* 0x0001000085047824 */ /* 0x021fe200078e00ff */
[----:B------:R-:W-:Y:S01]  /*6290*/  ISETP.GT.AND P0, PT, R8, 0x8, P0 ;  /* 0x000000080800780c */ /* 0x000fe20000704270 */
[----:B------:R-:W-:Y:S01]  /*62a0*/  @P1 IMAD.MOV.U32 R5, RZ, RZ, R13 ;  /* 0x000000ffff051224 */ /* 0x000fe200078e000d */
[----:B------:R-:W-:Y:S01]  /*62b0*/  BSSY B1, `(.L_x_220) ;  /* 0x0000008000017945 */ /* 0x000fe20003800000 */
[----:B------:R-:W-:Y:S01]  /*62c0*/  FMUL R3, R4, R123 ;  /* 0x0000007b04037220 */ /* 0x000fe20000400000 */
[----:B------:R-:W-:-:S03]  /*62d0*/  @P1 IMAD.MOV.U32 R4, RZ, RZ, R12 ;  /* 0x000000ffff041224 */ /* 0x000fc600078e000c */
[----:B------:R-:W-:-:S05]  /*62e0*/  FFMA R3, R118, R122, R3 ;  /* 0x0000007a76037223 */ /* 0x000fca0000000003 */
[----:B------:R-:W-:-:S05]  /*62f0*/  F2FP.BF16.F32.PACK_AB R3, RZ, R3 ;  /* 0x00000003ff03723e */ /* 0x000fca00000010ff */
[----:B------:R0:W-:Y:S01]  /*6300*/  @P1 STG.E.U16 desc[UR38][R4.64+0x170], R3 ;  /* 0x0001700304001986 */ /* 0x0001e2000c101526 */
[----:B------:R-:W-:Y:S05]  /*6310*/  @!P0 BRA `(.L_x_221) ;  /* 0x0000000000048947 */ /* 0x000fea0003800000 */
[----:B------:R3:W5:Y:S02]  /*6320*/  LDG.E.LTC128B.U16 R133, desc[UR38][R10.64+0x172] ;  /* 0x000172260a857981 */ /* 0x000764000c1e1520 */
.L_x_221:
[----:B------:R-:W-:Y:S05]  /*6330*/  BSYNC B1 ;  /* 0x0000000000017941 */ /* 0x000fea0003800000 */
.L_x_220:
[----:B------:R-:W-:Y:S05]  /*6340*/  @!P0 BRA `(.L_x_222) ;  /* 0x0000001800f08947 */ /* 0x000fea0003800000 */
[----:B0----5:R-:W-:-:S04]  /*6350*/  IMAD.U32 R4, R133, 0x10000, RZ ;  /* 0x0001000085047824 */ /* 0x021fc800078e00ff */
[----:B------:R-:W-:-:S04]  /*6360*/  FMUL R4, R4, R123 ;  /* 0x0000007b04047220 */ /* 0x000fc80000400000 */
[----:B------:R-:W-:-:S05]  /*6370*/  FFMA R4, R119, R122, R4 ;  /* 0x0000007a77047223 */ /* 0x000fca0000000004 */
[----:B------:R-:W-:-:S05]  /*6380*/  F2FP.BF16.F32.PACK_AB R4, RZ, R4 ;  /* 0x00000004ff04723e */ /* 0x000fca00000010ff */
[----:B------:R4:W-:Y:S01]  /*6390*/  STG.E.U16 desc[UR38][R12.64+0x172], R4 ;  /* 0x000172040c007986 */ /* 0x0009e2000c101526 */
[----:B------:R-:W-:Y:S05]  /*63a0*/  BRA `(.L_x_222) ;  /* 0x0000001800d87947 */ /* 0x000fea0003800000 */
.L_x_33:
[----:B------:R-:W-:Y:S01]  /*63b0*/  ISETP.GT.AND P3, PT, R3, 0x1, PT ;  /* 0x000000010300780c */ /* 0x000fe20003f64270 */
[----:B------:R-:W-:Y:S01]  /*63c0*/  ULDC.64 UR4, c[0x0][0x5c0] ;  /* 0x0001700000047ab9 */ /* 0x000fe20000000a00 */
[-C--:B------:R-:W-:Y:S01]  /*63d0*/  FMUL R24, R24, R122.reuse ;  /* 0x0000007a18187220 */ /* 0x080fe20000400000 */
[----:B------:R-:W-:Y:S01]  /*63e0*/  LEA R4, P4, R138, UR4, 0x1 ;  /* 0x000000048a047c11 */ /* 0x000fe2000f8808ff */
[-C--:B------:R-:W-:Y:S01]  /*63f0*/  FMUL R25, R25, R122.reuse ;  /* 0x0000007a19197220 */ /* 0x080fe20000400000 */
[----:B------:R-:W-:Y:S01]  /*6400*/  ISETP.GT.AND P0, PT, R8, RZ, P3 ;  /* 0x000000ff0800720c */ /* 0x000fe20001f04270 */
[----:B------:R-:W-:Y:S01]  /*6410*/  FMUL R26, R26, R122 ;  /* 0x0000007a1a1a7220 */ /* 0x000fe20000400000 */
[----:B------:R-:W-:Y:S01]  /*6420*/  F2FP.BF16.F32.PACK_AB R24, RZ, R24 ;  /* 0x00000018ff18723e */ /* 0x000fe200000010ff */
[-C--:B------:R-:W-:Y:S01]  /*6430*/  FMUL R27, R27, R122.reuse ;  /* 0x0000007a1b1b7220 */ /* 0x080fe20000400000 */
[----:B------:R-:W-:Y:S01]  /*6440*/  LEA.HI.X R5, R138, UR5, R145, 0x1, P4 ;  /* 0x000000058a057c11 */ /* 0x000fe2000a0f0c91 */
[-C--:B------:R-:W-:Y:S01]  /*6450*/  FMUL R28, R28, R122.reuse ;  /* 0x0000007a1c1c7220 */ /* 0x080fe20000400000 */
[----:B------:R-:W-:Y:S01]  /*6460*/  F2FP.BF16.F32.PACK_AB R25, RZ, R25 ;  /* 0x00000019ff19723e */ /* 0x000fe200000010ff */
[-C--:B------:R-:W-:Y:S01]  /*6470*/  FMUL R29, R29, R122.reuse ;  /* 0x0000007a1d1d7220 */ /* 0x080fe20000400000 */
[----:B------:R-:W-:Y:S01]  /*6480*/  ISETP.GT.AND P2, PT, R8, 0x8, P2 ;  /* 0x000000080800780c */ /* 0x000fe20001744270 */
[----:B------:R-:W-:Y:S01]  /*6490*/  @P1 STG.E.U16 desc[UR38][R4.64], R24 ;  /* 0x0000001804001986 */ /* 0x000fe2000c101526 */
[----:B------:R-:W-:Y:S01]  /*64a0*/  ISETP.GT.AND P1, PT, R3, 0x8, PT ;  /* 0x000000080300780c */ /* 0x000fe20003f24270 */
[----:B------:R-:W-:Y:S01]  /*64b0*/  FMUL R30, R30, R122 ;  /* 0x0000007a1e1e7220 */ /* 0x000fe20000400000 */
[C---:B------:R-:W-:Y:S01]  /*64c0*/  SHF.L.U64.HI R7, R127.reuse, 0x1, R126 ;  /* 0x000000017f077819 */ /* 0x040fe2000001027e */
[----:B------:R-:W-:Y:S01]  /*64d0*/  @P0 STG.E.U16 desc[UR38][R4.64+0x2], R25 ;  /* 0x0000021904000986 */ /* 0x000fe2000c101526 */
[----:B------:R-:W-:Y:S01]  /*64e0*/  LEA R6, P5, R127, R4, 0x1 ;  /* 0x000000047f067211 */ /* 0x000fe200078a08ff */
[-C--:B------:R-:W-:Y:S01]  /*64f0*/  FMUL R31, R31, R122.reuse ;  /* 0x0000007a1f1f7220 */ /* 0x080fe20000400000 */
[----:B------:R-:W-:Y:S01]  /*6500*/  ISETP.GT.AND P3, PT, R8, 0x8, P3 ;  /* 0x000000080800780c */ /* 0x000fe20001f64270 */
[-C--:B------:R-:W-:Y:S01]  /*6510*/  FMUL R32, R32, R122.reuse ;  /* 0x0000007a20207220 */ /* 0x080fe20000400000 */
[----:B------:R-:W-:Y:S01]  /*6520*/  ISETP.GT.AND P0, PT, R3, 0x9, PT ;  /* 0x000000090300780c */ /* 0x000fe20003f04270 */
[----:B------:R-:W-:Y:S01]  /*6530*/  IMAD.X R7, R7, 0x1, R5, P5 ;  /* 0x0000000107077824 */ /* 0x000fe200028e0605 */
[----:B------:R-:W-:Y:S01]  /*6540*/  ISETP.GT.AND P4, PT, R8, RZ, P1 ;  /* 0x000000ff0800720c */ /* 0x000fe20000f84270 */
[----:B------:R-:W-:Y:S01]  /*6550*/  FMUL R33, R33, R122 ;  /* 0x0000007a21217220 */ /* 0x000fe20000400000 */
[----:B------:R-:W-:Y:S01]  /*6560*/  F2FP.BF16.F32.PACK_AB R26, RZ, R26 ;  /* 0x0000001aff1a723e */ /* 0x000fe200000010ff */
[-C--:B------:R-:W-:Y:S01]  /*6570*/  FMUL R34, R34, R122.reuse ;  /* 0x0000007a22227220 */ /* 0x080fe20000400000 */
[----:B------:R-:W-:Y:S01]  /*6580*/  ISETP.GT.AND P5, PT, R8, RZ, P0 ;  /* 0x000000ff0800720c */ /* 0x000fe200007a4270 */
[----:B------:R-:W-:Y:S01]  /*6590*/  FMUL R35, R35, R122 ;  /* 0x0000007a23237220 */ /* 0x000fe20000400000 */
[----:B------:R-:W-:Y:S01]  /*65a0*/  F2FP.BF16.F32.PACK_AB R27, RZ, R27 ;  /* 0x0000001bff1b723e */ /* 0x000fe200000010ff */
[----:B------:R-:W-:Y:S01]  /*65b0*/  @P2 STG.E.U16 desc[UR38][R6.64], R26 ;  /* 0x0000001a06002986 */ /* 0x000fe2000c101526 */
[----:B------:R-:W-:Y:S01]  /*65c0*/  F2FP.BF16.F32.PACK_AB R28, RZ, R28 ;  /* 0x0000001cff1c723e */ /* 0x000fe200000010ff */
[-C--:B------:R-:W-:Y:S01]  /*65d0*/  FMUL R36, R36, R122.reuse ;  /* 0x0000007a24247220 */ /* 0x080fe20000400000 */
[C---:B------:R-:W-:Y:S01]  /*65e0*/  ISETP.GT.AND P2, PT, R8.reuse, 0x8, P1 ;  /* 0x000000080800780c */ /* 0x040fe20000f44270 */
[----:B------:R-:W-:Y:S01]  /*65f0*/  @P3 STG.E.U16 desc[UR38][R6.64+0x2], R27 ;  /* 0x0000021b06003986 */ /* 0x000fe2000c101526 */
[----:B------:R-:W-:Y:S01]  /*6600*/  ISETP.GT.AND P1, PT, R3, 0x10, PT ;  /* 0x000000100300780c */ /* 0x000fe20003f24270 */
[-C--:B------:R-:W-:Y:S01]  /*6610*/  FMUL R37, R37, R122.reuse ;  /* 0x0000007a25257220 */ /* 0x080fe20000400000 */
[----:B------:R-:W-:Y:S01]  /*6620*/  F2FP.BF16.F32.PACK_AB R29, RZ, R29 ;  /* 0x0000001dff1d723e */ /* 0x000fe200000010ff */
[----:B------:R-:W-:Y:S01]  /*6630*/  @P4 STG.E.U16 desc[UR38][R4.64+0x10], R28 ;  /* 0x0000101c04004986 */ /* 0x000fe2000c101526 */
[----:B------:R-:W-:Y:S01]  /*6640*/  ISETP.GT.AND P3, PT, R8, 0x8, P0 ;  /* 0x000000080800780c */ /* 0x000fe20000764270 */
[-C--:B------:R-:W-:Y:S01]  /*6650*/  FMUL R38, R38, R122.reuse ;  /* 0x0000007a26267220 */ /* 0x080fe20000400000 */
[----:B------:R-:W-:Y:S01]  /*6660*/  ISETP.GT.AND P0, PT, R3, 0x11, PT ;  /* 0x000000110300780c */ /* 0x000fe20003f04270 */
[----:B------:R-:W-:Y:S01]  /*6670*/  @P5 STG.E.U16 desc[UR38][R4.64+0x12], R29 ;  /* 0x0000121d04005986 */ /* 0x000fe2000c101526 */
        /* <DEDUP_REMOVED lines=268> */
[----:B------:R-:W-:-:S02]  /*7740*/  F2FP.BF16.F32.PACK_AB R84, RZ, R84 ;  /* 0x00000054ff54723e */ /* 0x000fc400000010ff */
[C---:B------:R-:W-:Y:S01]  /*7750*/  ISETP.GT.AND P2, PT, R8.reuse, 0x8, P1 ;  /* 0x000000080800780c */ /* 0x040fe20000f44270 */
[----:B------:R-:W-:Y:S01]  /*7760*/  @P3 STG.E.U16 desc[UR38][R6.64+0xe2], R83 ;  /* 0x0000e25306003986 */ /* 0x000fe2000c101526 */
[C---:B------:R-:W-:Y:S02]  /*7770*/  ISETP.GT.AND P1, PT, R3.reuse, 0x80, PT ;  /* 0x000000800300780c */ /* 0x040fe40003f24270 */
[----:B------:R-:W-:Y:S01]  /*7780*/  F2FP.BF16.F32.PACK_AB R85, RZ, R85 ;  /* 0x00000055ff55723e */ /* 0x000fe200000010ff */
[----:B------:R-:W-:Y:S01]  /*7790*/  @P4 STG.E.U16 desc[UR38][R4.64+0xf0], R84 ;  /* 0x0000f05404004986 */ /* 0x000fe2000c101526 */
[C---:B------:R-:W-:Y:S02]  /*77a0*/  ISETP.GT.AND P3, PT, R8.reuse, 0x8, P0 ;  /* 0x000000080800780c */ /* 0x040fe40000764270 */
[----:B------:R-:W-:Y:S01]  /*77b0*/  ISETP.GT.AND P0, PT, R3, 0x81, PT ;  /* 0x000000810300780c */ /* 0x000fe20003f04270 */
[----:B------:R-:W-:Y:S01]  /*77c0*/  @P5 STG.E.U16 desc[UR38][R4.64+0xf2], R85 ;  /* 0x0000f25504005986 */ /* 0x000fe2000c101526 */
[----:B------:R-:W-:-:S02]  /*77d0*/  ISETP.GT.AND P4, PT, R8, RZ, P1 ;  /* 0x000000ff0800720c */ /* 0x000fc40000f84270 */
[----:B------:R-:W-:Y:S02]  /*77e0*/  F2FP.BF16.F32.PACK_AB R86, RZ, R86 ;  /* 0x00000056ff56723e */ /* 0x000fe400000010ff */
[C---:B------:R-:W-:Y:S02]  /*77f0*/  ISETP.GT.AND P5, PT, R8.reuse, RZ, P0 ;  /* 0x000000ff0800720c */ /* 0x040fe400007a4270 */
[----:B------:R-:W-:Y:S01]  /*7800*/  F2FP.BF16.F32.PACK_AB R87, RZ, R87 ;  /* 0x00000057ff57723e */ /* 0x000fe200000010ff */
[----:B------:R-:W-:Y:S01]  /*7810*/  @P2 STG.E.U16 desc[UR38][R6.64+0xf0], R86 ;  /* 0x0000f05606002986 */ /* 0x000fe2000c101526 */
[----:B------:R-:W-:Y:S02]  /*7820*/  F2FP.BF16.F32.PACK_AB R88, RZ, R88 ;  /* 0x00000058ff58723e */ /* 0x000fe400000010ff */
[----:B------:R-:W-:Y:S01]  /*7830*/  ISETP.GT.AND P2, PT, R8, 0x8, P1 ;  /* 0x000000080800780c */ /* 0x000fe20000f44270 */
[----:B------:R-:W-:Y:S01]  /*7840*/  @P3 STG.E.U16 desc[UR38][R6.64+0xf2], R87 ;  /* 0x0000f25706003986 */ /* 0x000fe2000c101526 */
[----:B------:R-:W-:-:S02]  /*7850*/  ISETP.GT.AND P1, PT, R3, 0x88, PT ;  /* 0x000000880300780c */ /* 0x000fc40003f24270 */
[----:B------:R-:W-:Y:S01]  /*7860*/  F2FP.BF16.F32.PACK_AB R89, RZ, R89 ;  /* 0x00000059ff59723e */ /* 0x000fe200000010ff */
[----:B------:R-:W-:Y:S01]  /*7870*/  @P4 STG.E.U16 desc[UR38][R4.64+0x100], R88 ;  /* 0x0001005804004986 */ /* 0x000fe2000c101526 */
[C---:B------:R-:W-:Y:S02]  /*7880*/  ISETP.GT.AND P3, PT, R8.reuse, 0x8, P0 ;  /* 0x000000080800780c */ /* 0x040fe40000764270 */
[----:B------:R-:W-:Y:S01]  /*7890*/  ISETP.GT.AND P0, PT, R3, 0x89, PT ;  /* 0x000000890300780c */ /* 0x000fe20003f04270 */
[----:B------:R-:W-:Y:S01]  /*78a0*/  @P5 STG.E.U16 desc[UR38][R4.64+0x102], R89 ;  /* 0x0001025904005986 */ /* 0x000fe2000c101526 */
[C---:B------:R-:W-:Y:S02]  /*78b0*/  ISETP.GT.AND P4, PT, R8.reuse, RZ, P1 ;  /* 0x000000ff0800720c */ /* 0x040fe40000f84270 */
[----:B------:R-:W-:Y:S02]  /*78c0*/  F2FP.BF16.F32.PACK_AB R90, RZ, R90 ;  /* 0x0000005aff5a723e */ /* 0x000fe400000010ff */
[----:B------:R-:W-:-:S02]  /*78d0*/  ISETP.GT.AND P5, PT, R8, RZ, P0 ;  /* 0x000000ff0800720c */ /* 0x000fc400007a4270 */
[----:B------:R-:W-:Y:S01]  /*78e0*/  F2FP.BF16.F32.PACK_AB R91, RZ, R91 ;  /* 0x0000005bff5b723e */ /* 0x000fe200000010ff */
[----:B------:R-:W-:Y:S01]  /*78f0*/  @P2 STG.E.U16 desc[UR38][R6.64+0x100], R90 ;  /* 0x0001005a06002986 */ /* 0x000fe2000c101526 */
[----:B------:R-:W-:Y:S02]  /*7900*/  F2FP.BF16.F32.PACK_AB R92, RZ, R92 ;  /* 0x0000005cff5c723e */ /* 0x000fe400000010ff */
[C---:B------:R-:W-:Y:S01]  /*7910*/  ISETP.GT.AND P2, PT, R8.reuse, 0x8, P1 ;  /* 0x000000080800780c */ /* 0x040fe20000f44270 */
[----:B------:R-:W-:Y:S01]  /*7920*/  @P3 STG.E.U16 desc[UR38][R6.64+0x102], R91 ;  /* 0x0001025b06003986 */ /* 0x000fe2000c101526 */
[----:B------:R-:W-:Y:S02]  /*7930*/  ISETP.GT.AND P1, PT, R3, 0x90, PT ;  /* 0x000000900300780c */ /* 0x000fe40003f24270 */
[----:B------:R-:W-:Y:S01]  /*7940*/  F2FP.BF16.F32.PACK_AB R93, RZ, R93 ;  /* 0x0000005dff5d723e */ /* 0x000fe200000010ff */
[----:B------:R-:W-:Y:S01]  /*7950*/  @P4 STG.E.U16 desc[UR38][R4.64+0x110], R92 ;  /* 0x0001105c04004986 */ /* 0x000fe2000c101526 */
[----:B------:R-:W-:-:S02]  /*7960*/  ISETP.GT.AND P3, PT, R8, 0x8, P0 ;  /* 0x000000080800780c */ /* 0x000fc40000764270 */
[----:B------:R-:W-:Y:S01]  /*7970*/  ISETP.GT.AND P0, PT, R3, 0x91, PT ;  /* 0x000000910300780c */ /* 0x000fe20003f04270 */
[----:B------:R-:W-:Y:S01]  /*7980*/  @P5 STG.E.U16 desc[UR38][R4.64+0x112], R93 ;  /* 0x0001125d04005986 */ /* 0x000fe2000c101526 */
[C---:B------:R-:W-:Y:S02]  /*7990*/  ISETP.GT.AND P4, PT, R8.reuse, RZ, P1 ;  /* 0x000000ff0800720c */ /* 0x040fe40000f84270 */
[----:B------:R-:W-:Y:S02]  /*79a0*/  F2FP.BF16.F32.PACK_AB R94, RZ, R94 ;  /* 0x0000005eff5e723e */ /* 0x000fe400000010ff */
[----:B------:R-:W-:Y:S02]  /*79b0*/  ISETP.GT.AND P5, PT, R8, RZ, P0 ;  /* 0x000000ff0800720c */ /* 0x000fe400007a4270 */
        /* <DEDUP_REMOVED lines=26> */
[----:B------:R-:W-:Y:S02]  /*7b60*/  ISETP.GT.AND P5, PT, R8, RZ, P0 ;  /* 0x000000ff0800720c */ /* 0x000fe400007a4270 */
[----:B------:R-:W-:-:S02]  /*7b70*/  F2FP.BF16.F32.PACK_AB R102, RZ, R102 ;  /* 0x00000066ff66723e */ /* 0x000fc400000010ff */
[----:B------:R-:W-:Y:S02]  /*7b80*/  F2FP.BF16.F32.PACK_AB R103, RZ, R103 ;  /* 0x00000067ff67723e */ /* 0x000fe400000010ff */
[----:B------:R-:W-:Y:S01]  /*7b90*/  F2FP.BF16.F32.PACK_AB R104, RZ, R104 ;  /* 0x00000068ff68723e */ /* 0x000fe200000010ff */
[----:B------:R-:W-:Y:S01]  /*7ba0*/  @P2 STG.E.U16 desc[UR38][R6.64+0x130], R102 ;  /* 0x0001306606002986 */ /* 0x000fe2000c101526 */
[----:B------:R-:W-:Y:S02]  /*7bb0*/  F2FP.BF16.F32.PACK_AB R105, RZ, R105 ;  /* 0x00000069ff69723e */ /* 0x000fe400000010ff */
[C---:B------:R-:W-:Y:S01]  /*7bc0*/  ISETP.GT.AND P1, PT, R8.reuse, 0x8, P1 ;  /* 0x000000080800780c */ /* 0x040fe20000f24270 */
[----:B------:R-:W-:Y:S01]  /*7bd0*/  @P3 STG.E.U16 desc[UR38][R6.64+0x132], R103 ;  /* 0x0001326706003986 */ /* 0x000fe2000c101526 */
[----:B------:R-:W-:Y:S02]  /*7be0*/  ISETP.GT.AND P2, PT, R8, 0x8, P0 ;  /* 0x000000080800780c */ /* 0x000fe40000744270 */
[C---:B------:R-:W-:Y:S01]  /*7bf0*/  ISETP.GT.AND P0, PT, R3.reuse, 0xa9, PT ;  /* 0x000000a90300780c */ /* 0x040fe20003f04270 */
[----:B------:R-:W-:Y:S01]  /*7c00*/  @P4 STG.E.U16 desc[UR38][R4.64+0x140], R104 ;  /* 0x0001406804004986 */ /* 0x000fe2000c101526 */
[----:B------:R-:W-:-:S02]  /*7c10*/  ISETP.GT.AND P4, PT, R3, 0xa8, PT ;  /* 0x000000a80300780c */ /* 0x000fc40003f84270 */
[----:B------:R-:W-:Y:S01]  /*7c20*/  F2FP.BF16.F32.PACK_AB R106, RZ, R106 ;  /* 0x0000006aff6a723e */ /* 0x000fe200000010ff */
[----:B------:R-:W-:Y:S01]  /*7c30*/  @P5 STG.E.U16 desc[UR38][R4.64+0x142], R105 ;  /* 0x0001426904005986 */ /* 0x000fe2000c101526 */
[C---:B------:R-:W-:Y:S02]  /*7c40*/  ISETP.GT.AND P5, PT, R8.reuse, RZ, P4 ;  /* 0x000000ff0800720c */ /* 0x040fe400027a4270 */
[----:B------:R-:W-:Y:S01]  /*7c50*/  F2FP.BF16.F32.PACK_AB R107, RZ, R107 ;  /* 0x0000006bff6b723e */ /* 0x000fe200000010ff */
[----:B------:R-:W-:Y:S01]  /*7c60*/  @P1 STG.E.U16 desc[UR38][R6.64+0x140], R106 ;  /* 0x0001406a06001986 */ /* 0x000fe2000c101526 */
[----:B------:R-:W-:Y:S02]  /*7c70*/  F2FP.BF16.F32.PACK_AB R108, RZ, R108 ;  /* 0x0000006cff6c723e */ /* 0x000fe400000010ff */
[C---:B------:R-:W-:Y:S01]  /*7c80*/  ISETP.GT.AND P3, PT, R8.reuse, RZ, P0 ;  /* 0x000000ff0800720c */ /* 0x040fe20000764270 */
[----:B------:R-:W-:Y:S01]  /*7c90*/  @P2 STG.E.U16 desc[UR38][R6.64+0x142], R107 ;  /* 0x0001426b06002986 */ /* 0x000fe2000c101526 */
[----:B------:R-:W-:-:S02]  /*7ca0*/  ISETP.GT.AND P4, PT, R8, 0x8, P4 ;  /* 0x000000080800780c */ /* 0x000fc40002784270 */
[----:B------:R-:W-:Y:S02]  /*7cb0*/  F2FP.BF16.F32.PACK_AB R109, RZ, R109 ;  /* 0x0000006dff6d723e */ /* 0x000fe400000010ff */
[----:B------:R-:W-:Y:S01]  /*7cc0*/  F2FP.BF16.F32.PACK_AB R110, RZ, R110 ;  /* 0x0000006eff6e723e */ /* 0x000fe200000010ff */
[----:B------:R-:W-:Y:S01]  /*7cd0*/  @P5 STG.E.U16 desc[UR38][R4.64+0x150], R108 ;  /* 0x0001506c04005986 */ /* 0x000fe2000c101526 */
[----:B------:R-:W-:Y:S02]  /*7ce0*/  ISETP.GT.AND P5, PT, R8, 0x8, P0 ;  /* 0x000000080800780c */ /* 0x000fe400007a4270 */
[----:B------:R-:W-:Y:S02]  /*7cf0*/  F2FP.BF16.F32.PACK_AB R111, RZ, R111 ;  /* 0x0000006fff6f723e */ /* 0x000fe400000010ff */
        /* <DEDUP_REMOVED lines=8> */
[----:B------:R-:W-:Y:S02]  /*7d80*/  ISETP.GT.AND P5, PT, R8, RZ, P0 ;  /* 0x000000ff0800720c */ /* 0x000fe400007a4270 */
[C---:B------:R-:W-:Y:S02]  /*7d90*/  ISETP.GT.AND P2, PT, R3.reuse, 0xb8, PT ;  /* 0x000000b80300780c */ /* 0x040fe40003f44270 */
[----:B------:R-:W-:-:S02]  /*7da0*/  ISETP.GT.AND P1, PT, R3, 0xb9, PT ;  /* 0x000000b90300780c */ /* 0x000fc40003f24270 */
[C---:B------:R-:W-:Y:S02]  /*7db0*/  ISETP.GT.AND P3, PT, R8.reuse, 0x8, P3 ;  /* 0x000000080800780c */ /* 0x040fe40001f64270 */
[C---:B------:R-:W-:Y:S01]  /*7dc0*/  ISETP.GT.AND P0, PT, R8.reuse, 0x8, P0 ;  /* 0x000000080800780c */ /* 0x040fe20000704270 */
[----:B------:R-:W-:Y:S01]  /*7dd0*/  @P4 STG.E.U16 desc[UR38][R4.64+0x160], R112 ;  /* 0x0001607004004986 */ /* 0x000fe2000c101526 */
[C---:B------:R-:W-:Y:S02]  /*7de0*/  ISETP.GT.AND P4, PT, R8.reuse, RZ, P1 ;  /* 0x000000ff0800720c */ /* 0x040fe40000f84270 */
[----:B------:R-:W-:Y:S01]  /*7df0*/  F2FP.BF16.F32.PACK_AB R114, RZ, R114 ;  /* 0x00000072ff72723e */ /* 0x000fe200000010ff */
[----:B------:R-:W-:Y:S01]  /*7e00*/  @P5 STG.E.U16 desc[UR38][R4.64+0x162], R113 ;  /* 0x0001627104005986 */ /* 0x000fe2000c101526 */
[C---:B------:R-:W-:Y:S02]  /*7e10*/  ISETP.GT.AND P5, PT, R8.reuse, RZ, P2 ;  /* 0x000000ff0800720c */ /* 0x040fe400017a4270 */
[----:B------:R-:W-:-:S02]  /*7e20*/  ISETP.GT.AND P2, PT, R8, 0x8, P2 ;  /* 0x000000080800780c */ /* 0x000fc40001744270 */
[----:B------:R-:W-:Y:S01]  /*7e30*/  F2FP.BF16.F32.PACK_AB R115, RZ, R115 ;  /* 0x00000073ff73723e */ /* 0x000fe200000010ff */
[----:B------:R-:W-:Y:S01]  /*7e40*/  @P3 STG.E.U16 desc[UR38][R6.64+0x160], R114 ;  /* 0x0001607206003986 */ /* 0x000fe2000c101526 */
[----:B------:R-:W-:Y:S02]  /*7e50*/  ISETP.GT.AND P1, PT, R8, 0x8, P1 ;  /* 0x000000080800780c */ /* 0x000fe40000f24270 */
[----:B------:R-:W-:Y:S01]  /*7e60*/  F2FP.BF16.F32.PACK_AB R116, RZ, R116 ;  /* 0x00000074ff74723e */ /* 0x000fe200000010ff */
[----:B------:R-:W-:Y:S01]  /*7e70*/  @P0 STG.E.U16 desc[UR38][R6.64+0x162], R115 ;  /* 0x0001627306000986 */ /* 0x000fe2000c101526 */
[----:B------:R-:W-:Y:S02]  /*7e80*/  F2FP.BF16.F32.PACK_AB R117, RZ, R117 ;  /* 0x00000075ff75723e */ /* 0x000fe400000010ff */
[----:B------:R-:W-:Y:S01]  /*7e90*/  F2FP.BF16.F32.PACK_AB R118, RZ, R118 ;  /* 0x00000076ff76723e */ /* 0x000fe200000010ff */
[----:B------:R-:W-:Y:S01]  /*7ea0*/  @P5 STG.E.U16 desc[UR38][R4.64+0x170], R116 ;  /* 0x0001707404005986 */ /* 0x000fe2000c101526 */
[----:B------:R-:W-:-:S03]  /*7eb0*/  F2FP.BF16.F32.PACK_AB R119, RZ, R119 ;  /* 0x00000077ff77723e */ /* 0x000fc600000010ff */
[----:B------:R0:W-:Y:S02]  /*7ec0*/  @P4 STG.E.U16 desc[UR38][R4.64+0x172], R117 ;  /* 0x0001727504004986 */ /* 0x0001e4000c101526 */
[----:B0-----:R-:W-:Y:S02]  /*7ed0*/  @P2 IMAD.MOV.U32 R4, RZ, RZ, R6 ;  /* 0x000000ffff042224 */ /* 0x001fe400078e0006 */
[----:B------:R-:W-:-:S05]  /*7ee0*/  @P2 IMAD.MOV.U32 R5, RZ, RZ, R7 ;  /* 0x000000ffff052224 */ /* 0x000fca00078e0007 */
[----:B------:R0:W-:Y:S04]  /*7ef0*/  @P2 STG.E.U16 desc[UR38][R4.64+0x170], R118 ;  /* 0x0001707604002986 */ /* 0x0001e8000c101526 */
[----:B------:R0:W-:Y:S02]  /*7f00*/  @P1 STG.E.U16 desc[UR38][R6.64+0x172], R119 ;  /* 0x0001727706001986 */ /* 0x0001e4000c101526 */
.L_x_222:
[----:B------:R-:W-:Y:S05]  /*7f10*/  BSYNC B0 ;  /* 0x0000000000007941 */ /* 0x000fea0003800000 */
.L_x_32:
[----:B------:R-:W-:Y:S01]  /*7f20*/  IADD3 R16, P0, R16, UR36, RZ ;  /* 0x0000002410107c10 */ /* 0x000fe2000ff1e0ff */
[----:B------:R-:W-:Y:S01]  /*7f30*/  ULDC.64 UR4, c[0x0][0x650] ;  /* 0x0001940000047ab9 */ /* 0x000fe20000000a00 */
[----:B0-----:R-:W-:Y:S01]  /*7f40*/  PRMT R3, RZ, 0x7610, R3 ;  /* 0x00007610ff037816 */ /* 0x001fe20000000003 */
[----:B------:R-:W-:Y:S01]  /*7f50*/  IMAD.MOV.U32 R132, RZ, RZ, -0x1 ;  /* 0xffffffffff847424 */ /* 0x000fe200078e00ff */
[----:B------:R-:W-:Y:S01]  /*7f60*/  IADD3.X R17, R17, UR42, RZ, P0, !PT ;  /* 0x0000002a11117c10 */ /* 0x000fe200087fe4ff */
[----:B------:R-:W-:Y:S01]  /*7f70*/  IMAD.MOV.U32 R23, RZ, RZ, -0x1 ;  /* 0xffffffffff177424 */ /* 0x000fe200078e00ff */
[----:B------:R-:W-:-:S04]  /*7f80*/  ISETP.GE.U32.AND P0, PT, R16, UR4, PT ;  /* 0x0000000410007c0c */ /* 0x000fc8000bf06070 */
[----:B------:R-:W-:-:S13]  /*7f90*/  ISETP.GE.U32.AND.EX P0, PT, R17, UR5, PT, P0 ;  /* 0x0000000511007c0c */ /* 0x000fda000bf06100 */
[----:B------:R-:W-:Y:S05]  /*7fa0*/  @P0 BRA `(.L_x_223) ;  /* 0x0000000400500947 */ /* 0x000fea0003800000 */
[----:B-123--:R-:W0:Y:S01]  /*7fb0*/  LDC.64 R10, c[0x0][0x628] ;  /* 0x00018a00ff0a7b82 */ /* 0x00ee220000000a00 */
[----:B----4-:R-:W1:Y:S01]  /*7fc0*/  S2R R12, SR_CTAID.X ;  /* 0x00000000000c7919 */ /* 0x010e620000002500 */
[----:B------:R-:W-:Y:S02]  /*7fd0*/  IMAD.MOV.U32 R8, RZ, RZ, R16 ;  /* 0x000000ffff087224 */ /* 0x000fe400078e0010 */
[----:B------:R-:W-:Y:S01]  /*7fe0*/  IMAD.MOV.U32 R9, RZ, RZ, R17 ;  /* 0x000000ffff097224 */ /* 0x000fe200078e0011 */
[----:B------:R-:W2:Y:S03]  /*7ff0*/  S2R R20, SR_CTAID.Y ;  /* 0x0000000000147919 */ /* 0x000ea60000002600 */
[----:B------:R-:W3:Y:S08]  /*8000*/  LDC R0, c[0x0][0x630] ;  /* 0x00018c00ff007b82 */ /* 0x000ef00000000800 */
[----:B------:R-:W4:Y:S01]  /*8010*/  LDC.64 R14, c[0x0][0x620] ;  /* 0x00018800ff0e7b82 */ /* 0x000f220000000a00 */
[----:B0-----:R-:W-:-:S04]  /*8020*/  ISETP.NE.U32.AND P0, PT, R10, RZ, PT ;  /* 0x000000ff0a00720c */ /* 0x001fc80003f05070 */
[----:B------:R-:W-:-:S13]  /*8030*/  ISETP.NE.AND.EX P0, PT, R11, RZ, PT, P0 ;  /* 0x000000ff0b00720c */ /* 0x000fda0003f05300 */
[----:B-1234-:R-:W-:Y:S05]  /*8040*/  @!P0 BRA `(.L_x_224) ;  /* 0x0000000000288947 */ /* 0x01efea0003800000 */
        /* <DEDUP_REMOVED lines=10> */
.L_x_224:
[-CC-:B------:R-:W-:Y:S01]  /*80f0*/  SHF.R.U64 R23, R8, R0.reuse, R9.reuse ;  /* 0x0000000008177219 */ /* 0x180fe20000001209 */
[----:B------:R-:W0:Y:S01]  /*8100*/  LDC.64 R26, c[0x0][0x640] ;  /* 0x00019000ff1a7b82 */ /* 0x000e220000000a00 */
[----:B------:R-:W-:Y:S01]  /*8110*/  SHF.R.U32.HI R0, RZ, R0, R9 ;  /* 0x00000000ff007219 */ /* 0x000fe20000011609 */
[----:B------:R-:W-:Y:S01]  /*8120*/  ULDC UR4, c[0x0][0x150] ;  /* 0x0000540000047ab9 */ /* 0x000fe20000000800 */
[----:B------:R-:W-:Y:S02]  /*8130*/  IADD3 R3, P0, RZ, -R23, RZ ;  /* 0x80000017ff037210 */ /* 0x000fe40007f1e0ff */
[----:B------:R-:W-:-:S03]  /*8140*/  I2FP.F32.U32 R7, R12 ;  /* 0x0000000c00077245 */ /* 0x000fc60000201000 */
[----:B------:R-:W1:Y:S01]  /*8150*/  LDC R6, c[0x0][0x618] ;  /* 0x00018600ff067b82 */ /* 0x000e620000000800 */
[----:B------:R-:W-:Y:S02]  /*8160*/  IMAD.X R5, RZ, RZ, ~R0, P0 ;  /* 0x000000ffff057224 */ /* 0x000fe400000e0e00 */
[----:B------:R-:W-:Y:S01]  /*8170*/  FMUL R7, R7, UR4 ;  /* 0x0000000407077c20 */ /* 0x000fe20008400000 */
[----:B------:R-:W-:Y:S01]  /*8180*/  ULDC UR4, c[0x0][0x154] ;  /* 0x0000550000047ab9 */ /* 0x000fe20000000800 */
[-C--:B------:R-:W-:Y:S02]  /*8190*/  IMAD R0, R5, R14.reuse, RZ ;  /* 0x0000000e05007224 */ /* 0x080fe400078e02ff */
[C---:B------:R-:W-:Y:S01]  /*81a0*/  IMAD.WIDE.U32 R4, R3.reuse, R14, R16 ;  /* 0x0000000e03047225 */ /* 0x040fe200078e0010 */
[----:B------:R-:W2:Y:S01]  /*81b0*/  LDC R8, c[0x0][0x608] ;  /* 0x00018200ff087b82 */ /* 0x000ea20000000800 */
[----:B------:R-:W3:Y:S02]  /*81c0*/  F2I.U32.TRUNC.NTZ R7, R7 ;  /* 0x0000000700077305 */ /* 0x000ee4000020f000 */
[----:B------:R-:W-:Y:S01]  /*81d0*/  IMAD R3, R3, R15, R0 ;  /* 0x0000000f03037224 */ /* 0x000fe200078e0200 */
[----:B------:R-:W-:-:S03]  /*81e0*/  I2FP.F32.U32 R0, R20 ;  /* 0x0000001400007245 */ /* 0x000fc60000201000 */
[----:B------:R-:W-:Y:S01]  /*81f0*/  IMAD.IADD R3, R5, 0x1, R3 ;  /* 0x0000000105037824 */ /* 0x000fe200078e0203 */
[----:B------:R-:W4:Y:S01]  /*8200*/  LDC R11, c[0x0][0x658] ;  /* 0x00019600ff0b7b82 */ /* 0x000f220000000800 */
[----:B0-----:R-:W-:-:S04]  /*8210*/  ISETP.NE.U32.AND P0, PT, R26, RZ, PT ;  /* 0x000000ff1a00720c */ /* 0x001fc80003f05070 */
[----:B------:R-:W-:-:S03]  /*8220*/  ISETP.NE.AND.EX P0, PT, R27, RZ, PT, P0 ;  /* 0x000000ff1b00720c */ /* 0x000fc60003f05300 */
[----:B------:R-:W0:Y:S01]  /*8230*/  LDC R9, c[0x0][0x144] ;  /* 0x00005100ff097b82 */ /* 0x000e220000000800 */
[-C--:B-1----:R-:W-:Y:S01]  /*8240*/  SHF.R.U64 R10, R4, R6.reuse, R3 ;  /* 0x00000006040a7219 */ /* 0x082fe20000001203 */
[----:B---3--:R-:W-:Y:S01]  /*8250*/  IMAD.MOV R7, RZ, RZ, -R7 ;  /* 0x000000ffff077224 */ /* 0x008fe200078e0a07 */
[----:B------:R-:W-:Y:S01]  /*8260*/  SHF.R.U32.HI R3, RZ, R6, R3 ;  /* 0x00000006ff037219 */ /* 0x000fe20000011603 */
[----:B------:R-:W-:-:S04]  /*8270*/  FMUL R6, R0, UR4 ;  /* 0x0000000400067c20 */ /* 0x000fc80008400000 */
[----:B------:R-:W1:Y:S01]  /*8280*/  LDC R21, c[0x0][0x148] ;  /* 0x00005200ff157b82 */ /* 0x000e620000000800 */
[----:B------:R3:W0:Y:S01]  /*8290*/  F2I.U32.TRUNC.NTZ R14, R6 ;  /* 0x00000006000e7305 */ /* 0x000622000020f000 */
[-CC-:B--2---:R-:W-:Y:S02]  /*82a0*/  SHF.R.U64 R13, R10, R8.reuse, R3.reuse ;  /* 0x000000080a0d7219 */ /* 0x184fe40000001203 */
[----:B------:R-:W-:-:S04]  /*82b0*/  SHF.R.U32.HI R0, RZ, R8, R3 ;  /* 0x00000008ff007219 */ /* 0x000fc80000011603 */
[----:B------:R-:W2:Y:S01]  /*82c0*/  LDC R24, c[0x0][0x600] ;  /* 0x00018000ff187b82 */ /* 0x000ea20000000800 */
[-CC-:B----4-:R-:W-:Y:S02]  /*82d0*/  SHF.R.U64 R15, R13, R11.reuse, R0.reuse ;  /* 0x0000000b0d0f7219 */ /* 0x190fe40000001200 */
[----:B------:R-:W-:-:S03]  /*82e0*/  SHF.R.U32.HI R5, RZ, R11, R0 ;  /* 0x0000000bff057219 */ /* 0x000fc60000011600 */
[----:B------:R-:W-:Y:S02]  /*82f0*/  IMAD.MOV.U32 R4, RZ, RZ, R15 ;  /* 0x000000ffff047224 */ /* 0x000fe400078e000f */
[----:B------:R-:W4:Y:S01]  /*8300*/  LDC R28, c[0x0][0x648] ;  /* 0x00019200ff1c7b82 */ /* 0x000f220000000800 */
[----:B0-----:R-:W-:-:S07]  /*8310*/  IMAD R25, R9, R7, R12 ;  /* 0x0000000709197224 */ /* 0x001fce00078e020c */
[----:B------:R-:W0:Y:S08]  /*8320*/  LDC R29, c[0x0][0x638] ;  /* 0x00018e00ff1d7b82 */ /* 0x000e300000000800 */
[----:B------:R-:W0:Y:S01]  /*8330*/  LDC R30, c[0x0][0x610] ;  /* 0x00018400ff1e7b82 */ /* 0x000e220000000800 */
[----:B-123--:R-:W-:Y:S05]  /*8340*/  @!P0 BRA `(.L_x_225) ;  /* 0x0000000000288947 */ /* 0x00efea0003800000 */
[----:B------:R-:W1:Y:S02]  /*8350*/  LDC R0, c[0x0][0x64c] ;  /* 0x00019300ff007b82 */ /* 0x000e640000000800 */
[----:B-1----:R-:W-:-:S05]  /*8360*/  IADD3 R3, P0, R15, R0, RZ ;  /* 0x000000000f037210 */ /* 0x002fca0007f1e0ff */
        /* <DEDUP_REMOVED lines=8> */
.L_x_225:
[----:B------:R-:W-:Y:S01]  /*83f0*/  ISETP.NE.AND P0, PT, R2, 0x1, PT ;  /* 0x000000010200780c */ /* 0x000fe20003f05270 */
[----:B------:R-:W-:Y:S01]  /*8400*/  IMAD.MOV R14, RZ, RZ, -R14 ;  /* 0x000000ffff0e7224 */ /* 0x000fe200078e0a0e */
[----:B----4-:R-:W-:Y:S01]  /*8410*/  SHF.R.U64 R3, R4, R28, R5 ;  /* 0x0000001c04037219 */ /* 0x010fe20000001205 */
[----:B------:R-:W-:Y:S01]  /*8420*/  VIADD R5, R24, 0xffffffff ;  /* 0xffffffff18057836 */ /* 0x000fe20000000000 */
[----:B------:R-:W-:-:S03]  /*8430*/  LOP3.LUT R0, R13, R130, RZ, 0xc0, !PT ;  /* 0x000000820d007212 */ /* 0x000fc600078ec0ff */
[----:B------:R-:W-:Y:S01]  /*8440*/  IMAD.MOV R4, RZ, RZ, -R3 ;  /* 0x000000ffff047224 */ /* 0x000fe200078e0a03 */
[----:B------:R-:W-:Y:S01]  /*8450*/  LOP3.LUT R10, R10, R5, RZ, 0xc0, !PT ;  /* 0x000000050a0a7212 */ /* 0x000fe200078ec0ff */
[----:B------:R-:W-:Y:S02]  /*8460*/  IMAD R0, R125, R3, R0 ;  /* 0x000000037d007224 */ /* 0x000fe400078e0200 */
[----:B0-----:R-:W-:Y:S02]  /*8470*/  IMAD R3, R4, R29, R15 ;  /* 0x0000001d04037224 */ /* 0x001fe400078e020f */
[----:B------:R-:W-:Y:S02]  /*8480*/  @P0 IMAD R25, R21, R14, R20 ;  /* 0x0000000e15190224 */ /* 0x000fe400078e0214 */
[----:B------:R-:W-:Y:S02]  /*8490*/  IMAD R5, R3, R24, R10 ;  /* 0x0000001803057224 */ /* 0x000fe400078e020a */
[----:B------:R-:W-:-:S02]  /*84a0*/  IMAD R0, R0, R30, R25 ;  /* 0x0000001e00007224 */ /* 0x000fc400078e0219 */
[----:B------:R-:W-:-:S03]  /*84b0*/  IMAD.MOV.U32 R4, RZ, RZ, 0x1 ;  /* 0x00000001ff047424 */ /* 0x000fc600078e00ff */
[----:B------:R-:W-:Y:S02]  /*84c0*/  SEL R132, R5, R0, !P0 ;  /* 0x0000000005847207 */ /* 0x000fe40004000000 */
[----:B------:R-:W-:Y:S02]  /*84d0*/  PRMT R3, R4, 0x7610, R3 ;  /* 0x0000761004037816 */ /* 0x000fe40000000003 */
[----:B------:R-:W-:-:S07]  /*84e0*/  SEL R0, R0, R5, !P0 ;  /* 0x0000000500007207 */ /* 0x000fce0004000000 */
.L_x_223:
[----:B------:R-:W-:Y:S01]  /*84f0*/  LOP3.LUT P0, RZ, R3, 0xff, RZ, 0xc0, !PT ;  /* 0x000000ff03ff7812 */ /* 0x000fe2000780c0ff */
[----:B-----5:R-:W-:-:S12]  /*8500*/  IMAD.MOV.U32 R133, RZ, RZ, R0 ;  /* 0x000000ffff857224 */ /* 0x020fd800078e0000 */
[----:B------:R-:W-:Y:S05]  /*8510*/  @P0 BRA `(.L_x_226) ;  /* 0xffffff8c00dc0947 */ /* 0x000fea000383ffff */
[----:B------:R-:W-:Y:S05]  /*8520*/  EXIT ;  /* 0x000000000000794d */ /* 0x000fea0003800000 */
.L_x_7:
        /* <DEDUP_REMOVED lines=26> */
.L_x_228:
[----:B------:R-:W0:Y:S01]  /*86d0*/  LDC.64 R30, c[0x0][0x640] ;  /* 0x00019000ff1e7b82 */ /* 0x000e220000000a00 */
[-CC-:B------:R-:W-:Y:S01]  /*86e0*/  SHF.R.U64 R21, R14, R8.reuse, R15.reuse ;  /* 0x000000080e157219 */ /* 0x180fe2000000120f */
[----:B------:R-:W-:Y:S01]  /*86f0*/  IMAD.MOV.U32 R27, RZ, RZ, 0x1 ;  /* 0x00000001ff1b7424 */ /* 0x000fe200078e00ff */
[----:B------:R-:W-:Y:S02]  /*8700*/  SHF.R.U32.HI R7, RZ, R8, R15 ;  /* 0x00000008ff077219 */ /* 0x000fe4000001160f */
[----:B------:R-:W-:-:S03]  /*8710*/  IADD3 R13, P0, RZ, -R21, RZ ;  /* 0x80000015ff0d7210 */ /* 0x000fc60007f1e0ff */
[----:B------:R-:W1:Y:S02]  /*8720*/  LDC R12, c[0x0][0x618] ;  /* 0x00018600ff0c7b82 */ /* 0x000e640000000800 */
[----:B------:R-:W-:Y:S02]  /*8730*/  IMAD.X R7, RZ, RZ, ~R7, P0 ;  /* 0x000000ffff077224 */ /* 0x000fe400000e0e07 */
[----:B------:R-:W-:-:S04]  /*8740*/  IMAD.WIDE.U32 R10, R13, R22, R16 ;  /* 0x000000160d0a7225 */ /* 0x000fc800078e0010 */
[----:B------:R-:W2:Y:S01]  /*8750*/  LDC R14, c[0x0][0x608] ;  /* 0x00018200ff0e7b82 */ /* 0x000ea20000000800 */
[----:B------:R-:W-:-:S04]  /*8760*/  IMAD R8, R7, R22, RZ ;  /* 0x0000001607087224 */ /* 0x000fc800078e02ff */
[----:B------:R-:W-:-:S03]  /*8770*/  IMAD R7, R13, R23, R8 ;  /* 0x000000170d077224 */ /* 0x000fc600078e0208 */
[----:B------:R-:W3:Y:S01]  /*8780*/  LDC R28, c[0x0][0x658] ;  /* 0x00019600ff1c7b82 */ /* 0x000ee20000000800 */
[----:B------:R-:W-:Y:S01]  /*8790*/  IMAD.IADD R7, R11, 0x1, R7 ;  /* 0x000000010b077824 */ /* 0x000fe200078e0207 */
[----:B0-----:R-:W-:Y:S01]  /*87a0*/  ISETP.NE.U32.AND P0, PT, R30, RZ, PT ;  /* 0x000000ff1e00720c */ /* 0x001fe20003f05070 */
[----:B------:R-:W-:-:S03]  /*87b0*/  IMAD.MOV.U32 R11, RZ, RZ, -0x1 ;  /* 0xffffffffff0b7424 */ /* 0x000fc600078e00ff */
        /* <DEDUP_REMOVED lines=8> */
[-C--:B---3--:R-:W-:Y:S02]  /*8840*/  SHF.L.U32 R10, R11, R28.reuse, RZ ;  /* 0x0000001c0b0a7219 */ /* 0x088fe400000006ff */
[--C-:B------:R-:W-:Y:S02]  /*8850*/  SHF.R.U64 R26, R22, R28, R7.reuse ;  /* 0x0000001c161a7219 */ /* 0x100fe40000001207 */
[----:B------:R-:W-:Y:S02]  /*8860*/  LOP3.LUT R29, RZ, R10, RZ, 0x33, !PT ;  /* 0x0000000aff1d7212 */ /* 0x000fe400078e33ff */
[----:B------:R-:W-:Y:S01]  /*8870*/  SHF.R.U32.HI R11, RZ, R28, R7 ;  /* 0x0000001cff0b7219 */ /* 0x000fe20000011607 */
[----:B------:R-:W3:Y:S01]  /*8880*/  LDC R32, c[0x0][0x610] ;  /* 0x00018400ff207b82 */ /* 0x000ee20000000800 */
[----:B------:R-:W-:Y:S01]  /*8890*/  IMAD.MOV.U32 R10, RZ, RZ, R26 ;  /* 0x000000ffff0a7224 */ /* 0x000fe200078e001a */
[----:B------:R-:W-:Y:S06]  /*88a0*/  @!P0 BRA `(.L_x_229) ;  /* 0x0000000000288947 */ /* 0x000fec0003800000 */
        /* <DEDUP_REMOVED lines=10> */
.L_x_229:
[----:B------:R-:W-:Y:S02]  /*8950*/  ISETP.NE.AND P0, PT, R2, 0x1, PT ;  /* 0x000000010200780c */ /* 0x000fe40003f05270 */
[----:B-1----:R-:W-:Y:S01]  /*8960*/  SHF.R.U64 R8, R10, R8, R11 ;  /* 0x000000080a087219 */ /* 0x002fe2000000120b */
[----:B0-----:R-:W-:Y:S01]  /*8970*/  VIADD R11, R23, 0xffffffff ;  /* 0xffffffff170b7836 */ /* 0x001fe20000000000 */
[----:B------:R-:W-:Y:S02]  /*8980*/  SHF.L.U32 R27, R27, R28, RZ ;  /* 0x0000001c1b1b7219 */ /* 0x000fe400000006ff */
[----:B------:R-:W-:Y:S01]  /*8990*/  LOP3.LUT R5, R22, R29, RZ, 0xc0, !PT ;  /* 0x0000001d16057212 */ /* 0x000fe200078ec0ff */
[----:B------:R-:W-:-:S04]  /*89a0*/  IMAD.MOV R7, RZ, RZ, -R8 ;  /* 0x000000ffff077224 */ /* 0x000fc800078e0a08 */
[----:B------:R-:W-:Y:S02]  /*89b0*/  IMAD R5, R27, R8, R5 ;  /* 0x000000081b057224 */ /* 0x000fe400078e0205 */
[----:B------:R-:W-:Y:S01]  /*89c0*/  @P0 IMAD R6, R9, R24, R4 ;  /* 0x0000001809060224 */ /* 0x000fe200078e0204 */
[----:B------:R-:W-:Y:S01]  /*89d0*/  LOP3.LUT R9, R20, R11, RZ, 0xc0, !PT ;  /* 0x0000000b14097212 */ /* 0x000fe200078ec0ff */
[----:B--2---:R-:W-:Y:S02]  /*89e0*/  IMAD R4, R7, R25, R26 ;  /* 0x0000001907047224 */ /* 0x004fe400078e021a */
[----:B---3--:R-:W-:Y:S02]  /*89f0*/  IMAD R6, R5, R32, R6 ;  /* 0x0000002005067224 */ /* 0x008fe400078e0206 */
[----:B------:R-:W-:Y:S02]  /*8a00*/  IMAD R5, R4, R23, R9 ;  /* 0x0000001704057224 */ /* 0x000fe400078e0209 */
[----:B------:R-:W-:-:S02]  /*8a10*/  IMAD.MOV.U32 R8, RZ, RZ, 0x1 ;  /* 0x00000001ff087424 */ /* 0x000fc400078e00ff */
[----:B------:R-:W-:Y:S01]  /*8a20*/  IMAD.MOV.U32 R7, RZ, RZ, R21 ;  /* 0x000000ffff077224 */ /* 0x000fe200078e0015 */
[----:B------:R-:W-:Y:S02]  /*8a30*/  SEL R19, R5, R6, !P0 ;  /* 0x0000000605137207 */ /* 0x000fe40004000000 */
[----:B------:R-:W-:-:S07]  /*8a40*/  SEL R20, R6, R5, !P0 ;  /* 0x0000000506147207 */ /* 0x000fce0004000000 */
.L_x_227:
[----:B------:R-:W-:-:S08]  /*8a50*/  NOP ;  /* 0x0000000000007918 */ /* 0x000fd00000000000 */
[----:B------:R-:W0:-:S00]  /*8a60*/  USETMAXREG.DEALLOC.CTAPOOL 0x28 ;  /* 0x00000028000079c8 */ /* 0x000e0000080e0500 */
[----:B0-----:R-:W-:-:S13]  /*8a70*/  ISETP.NE.AND P0, PT, R3, RZ, PT ;  /* 0x000000ff0300720c */ /* 0x001fda0003f05270 */
[----:B------:R-:W-:Y:S05]  /*8a80*/  @P0 EXIT ;  /* 0x000000000000094d */ /* 0x000fea0003800000 */
[----:B------:R-:W-:Y:S01]  /*8a90*/  LOP3.LUT P0, RZ, R8, 0xff, RZ, 0xc0, !PT ;  /* 0x000000ff08ff7812 */ /* 0x000fe2000780c0ff */
[----:B------:R-:W-:Y:S02]  /*8aa0*/  IMAD.MOV.U32 R3, RZ, RZ, 0x1 ;  /* 0x00000001ff037424 */ /* 0x000fe400078e00ff */
[----:B------:R-:W-:-:S10]  /*8ab0*/  IMAD.MOV.U32 R8, RZ, RZ, RZ ;  /* 0x000000ffff087224 */ /* 0x000fd400078e00ff */
[----:B------:R-:W-:Y:S05]  /*8ac0*/  @!P0 BRA `(.L_x_230) ;  /* 0x0000000c00208947 */ /* 0x000fea0003800000 */
[----:B------:R-:W0:Y:S01]  /*8ad0*/  LDC R3, c[0x0][0x28c] ;  /* 0x0000a300ff037b82 */ /* 0x000e220000000800 */
[----:B------:R-:W1:Y:S01]  /*8ae0*/  S2R R10, SR_CgaCtaId ;  /* 0x00000000000a7919 */ /* 0x000e620000008800 */
[----:B------:R-:W-:Y:S01]  /*8af0*/  ULDC UR5, c[0x0][0x658] ;  /* 0x0001960000057ab9 */ /* 0x000fe20000000800 */
[----:B------:R-:W-:Y:S01]  /*8b00*/  UMOV UR6, 0xffffffff ;  /* 0xffffffff00067882 */ /* 0x000fe20000000000 */
[----:B------:R-:W-:Y:S01]  /*8b10*/  BSSY B0, `(.L_x_230) ;  /* 0x00000c3000007945 */ /* 0x000fe20003800000 */
[----:B------:R-:W-:Y:S01]  /*8b20*/  USHF.L.U32 UR6, UR6, UR5, URZ ;  /* 0x0000000506067299 */ /* 0x000fe2000800063f */
[----:B------:R-:W-:Y:S01]  /*8b30*/  IMAD.MOV.U32 R12, RZ, RZ, 0x1 ;  /* 0x00000001ff0c7424 */ /* 0x000fe200078e00ff */
[----:B------:R-:W-:Y:S01]  /*8b40*/  LOP3.LUT R9, R18, 0x2, RZ, 0xfc, !PT ;  /* 0x0000000212097812 */ /* 0x000fe200078efcff */
[----:B------:R-:W-:Y:S01]  /*8b50*/  IMAD.MOV.U32 R8, RZ, RZ, RZ ;  /* 0x000000ffff087224 */ /* 0x000fe200078e00ff */
[----:B------:R-:W-:Y:S01]  /*8b60*/  ULDC UR4, c[0x0][0x600] ;  /* 0x0001800000047ab9 */ /* 0x000fe20000000800 */
[----:B------:R-:W-:Y:S01]  /*8b70*/  UMOV UR7, 0x1 ;  /* 0x0000000100077882 */ /* 0x000fe20000000000 */
[----:B------:R-:W-:-:S02]  /*8b80*/  UIADD3 UR15, UR4, -0x1, URZ ;  /* 0xffffffff040f7890 */ /* 0x000fc4000fffe03f */
[----:B------:R-:W-:Y:S02]  /*8b90*/  USHF.L.U32 UR17, UR7, UR5, URZ ;  /* 0x0000000507117299 */ /* 0x000fe4000800063f */
[----:B------:R-:W-:Y:S01]  /*8ba0*/  ULOP3.LUT UR16, URZ, UR6, URZ, 0x33, !UPT ;  /* 0x000000063f107292 */ /* 0x000fe2000f8e333f */
[----:B------:R-:W-:Y:S01]  /*8bb0*/  ULDC.64 UR20, c[0x0][0x198] ;  /* 0x0000660000147ab9 */ /* 0x000fe20000000a00 */
[----:B0-----:R-:W-:-:S05]  /*8bc0*/  VIADD R3, R3, 0x3f ;  /* 0x0000003f03037836 */ /* 0x001fca0000000000 */
[----:B------:R-:W-:-:S04]  /*8bd0*/  SHF.R.S32.HI R4, RZ, 0x1f, R3 ;  /* 0x0000001fff047819 */ /* 0x000fc80000011403 */
[----:B------:R-:W-:Y:S01]  /*8be0*/  LEA.HI R4, R4, R3, RZ, 0x6 ;  /* 0x0000000304047211 */ /* 0x000fe200078f30ff */
[----:B------:R-:W-:Y:S01]  /*8bf0*/  IMAD.MOV.U32 R3, RZ, RZ, 0x1 ;  /* 0x00000001ff037424 */ /* 0x000fe200078e00ff */
[----:B-1----:R-:W-:Y:S02]  /*8c00*/  LOP3.LUT R10, R10, 0x1, RZ, 0xc0, !PT ;  /* 0x000000010a0a7812 */ /* 0x002fe400078ec0ff */
[----:B------:R-:W-:-:S05]  /*8c10*/  SHF.R.S32.HI R11, RZ, 0x6, R4 ;  /* 0x00000006ff0b7819 */ /* 0x000fca0000011404 */
[----:B------:R-:W-:-:S07]  /*8c20*/  VIADD R13, R11, 0x1 ;  /* 0x000000010b0d7836 */ /* 0x000fce0000000000 */
.L_x_241:
[----:B------:R-:W-:-:S03]  /*8c30*/  UMOV UR4, 0xffffffff ;  /* 0xffffffff00047882 */ /* 0x000fc60000000000 */
[----:B------:R-:W-:Y:S05]  /*8c40*/  BRA.DIV UR4, `(.L_x_231) ;  /* 0x0000000e04cc7947 */ /* 0x000fea000b800000 */
[----:B------:R-:W-:-:S13]  /*8c50*/  ELECT P6, URZ, PT ;  /* 0x00000000003f782f */ /* 0x000fda00038c0000 */
.L_x_253:
[----:B------:R-:W0:Y:S01]  /*8c60*/  LDC R4, c[0x0][0x28c] ;  /* 0x0000a300ff047b82 */ /* 0x000e220000000800 */
[----:B------:R-:W-:Y:S01]  /*8c70*/  BSSY B1, `(.L_x_232) ;  /* 0x000003a000017945 */ /* 0x000fe20003800000 */
[----:B0-----:R-:W-:-:S13]  /*8c80*/  ISETP.LT.OR P6, PT, R4, 0x1, !P6 ;  /* 0x000000010400780c */ /* 0x001fda00077c1670 */
[----:B------:R-:W-:Y:S05]  /*8c90*/  @P6 BRA `(.L_x_233) ;  /* 0x0000000000dc6947 */ /* 0x000fea0003800000 */
[----:B------:R-:W-:Y:S02]  /*8ca0*/  IMAD R19, R19, 0x2, R10 ;  /* 0x0000000213137824 */ /* 0x000fe400078e020a */
[----:B------:R-:W-:Y:S02]  /*8cb0*/  IMAD.SHL.U32 R20, R20, 0x80, RZ ;  /* 0x0000008014147824 */ /* 0x000fe400078e00ff */
[----:B------:R-:W-:Y:S02]  /*8cc0*/  IMAD.MOV.U32 R23, RZ, RZ, RZ ;  /* 0x000000ffff177224 */ /* 0x000fe400078e00ff */
[----:B------:R-:W-:Y:S02]  /*8cd0*/  IMAD.MOV.U32 R4, RZ, RZ, R13 ;  /* 0x000000ffff047224 */ /* 0x000fe400078e000d */
[----:B------:R-:W-:Y:S02]  /*8ce0*/  IMAD.MOV.U32 R5, RZ, RZ, R3 ;  /* 0x000000ffff057224 */ /* 0x000fe400078e0003 */
[----:B------:R-:W-:-:S02]  /*8cf0*/  IMAD.MOV.U32 R15, RZ, RZ, R8 ;  /* 0x000000ffff0f7224 */ /* 0x000fc400078e0008 */
[----:B------:R-:W-:-:S07]  /*8d00*/  IMAD R19, R19, 0x60, RZ ;  /* 0x0000006013137824 */ /* 0x000fce00078e02ff */
.L_x_236:
[----:B------:R-:W0:Y:S01]  /*8d10*/  S2R R21, SR_CgaCtaId ;  /* 0x0000000000157919 */ /* 0x000e220000008800 */
[----:B------:R-:W-:Y:S02]  /*8d20*/  MOV R6, 0x400 ;  /* 0x0000040000067802 */ /* 0x000fe40000000f00 */
[----:B------:R-:W-:-:S13]  /*8d30*/  ISETP.NE.AND P1, PT, R0, RZ, PT ;  /* 0x000000ff0000720c */ /* 0x000fda0003f25270 */
[----:B------:R-:W1:Y:S01]  /*8d40*/  @!P1 LDC R14, c[0x0][0x500] ;  /* 0x00014000ff0e9b82 */ /* 0x000e620000000800 */
[----:B0-----:R-:W-:Y:S02]  /*8d50*/  LEA R22, R21, R6, 0x18 ;  /* 0x0000000615167211 */ /* 0x001fe400078ec0ff */
[----:B------:R-:W-:-:S03]  /*8d60*/  SHF.L.U32 R6, R5, 0x1f, RZ ;  /* 0x0000001f05067819 */ /* 0x000fc600000006ff */
[----:B------:R-:W-:-:S04]  /*8d70*/  IMAD R21, R15, 0x8, R22 ;  /* 0x000000080f157824 */ /* 0x000fc800078e0216 */
[----:B------:R-:W0:Y:S02]  /*8d80*/  SYNCS.PHASECHK.TRANS64.TRYWAIT P0, [R21+URZ+0x28], R6 ;  /* 0x00002806150075a7 */ /* 0x000e24000800017f */
[----:B01----:R-:W-:Y:S05]  /*8d90*/  @!P0 BRA `(.L_x_234) ;  /* 0x0000000c00988947 */ /* 0x003fea0003800000 */
.L_x_254:
[----:B0-----:R-:W-:Y:S01]  /*8da0*/  PRMT R6, R9, 0x9910, RZ ;  /* 0x0000991009067816 */ /* 0x001fe200000000ff */
[----:B------:R0:W-:Y:S03]  /*8db0*/  @!P1 SYNCS.ARRIVE.TRANS64 RZ, [R21+URZ], R14 ;  /* 0x0000000e15ff99a7 */ /* 0x0001e6000800003f */
[----:B------:R-:W-:-:S13]  /*8dc0*/  ISETP.NE.AND P0, PT, R6, 0x2, PT ;  /* 0x000000020600780c */ /* 0x000fda0003f05270 */
[----:B0-----:R-:W-:Y:S05]  /*8dd0*/  @P0 BRA `(.L_x_235) ;  /* 0x0000000000040947 */ /* 0x001fea0003800000 */
[----:B------:R-:W-:Y:S01]  /*8de0*/  BPT.TRAP 0x1 ;  /* 0x000000040000795c */ /* 0x000fe20000300000 */
.L_x_235:
[----:B------:R-:W-:Y:S01]  /*8df0*/  IMAD R6, R15, 0x2, R10 ;  /* 0x000000020f067824 */ /* 0x000fe200078e020a */
[----:B------:R-:W-:Y:S01]  /*8e00*/  R2UR UR9, R21 ;  /* 0x00000000150972ca */ /* 0x000fe200000e0000 */
[--C-:B------:R-:W-:Y:S01]  /*8e10*/  IMAD R14, R15, 0x4000, R22.reuse ;  /* 0x000040000f0e7824 */ /* 0x100fe200078e0216 */
[----:B------:R-:W-:Y:S01]  /*8e20*/  UIADD3 UR4, UP0, UR20, 0xf0, URZ ;  /* 0x000000f014047890 */ /* 0x000fe2000ff1e03f */
[----:B------:R-:W-:Y:S01]  /*8e30*/  IMAD R6, R6, 0x1800, RZ ;  /* 0x0000180006067824 */ /* 0x000fe200078e02ff */
[----:B------:R-:W-:Y:S01]  /*8e40*/  R2UR UR11, R20 ;  /* 0x00000000140b72ca */ /* 0x000fe200000e0000 */
[----:B------:R-:W-:Y:S01]  /*8e50*/  VIADD R4, R4, 0xffffffff ;  /* 0xffffffff04047836 */ /* 0x000fe20000000000 */
[----:B------:R-:W-:Y:S01]  /*8e60*/  R2UR UR5, R14 ;  /* 0x000000000e0572ca */ /* 0x000fe200000e0000 */
[----:B------:R-:W-:Y:S01]  /*8e70*/  IMAD R6, R6, 0x2, R22 ;  /* 0x0000000206067824 */ /* 0x000fe200078e0216 */
[----:B------:R-:W-:Y:S01]  /*8e80*/  R2UR UR10, R23 ;  /* 0x00000000170a72ca */ /* 0x000fe200000e0000 */
[----:B------:R-:W-:Y:S01]  /*8e90*/  UIADD3 UR22, UP1, UR20, 0x1f0, URZ ;  /* 0x000001f014167890 */ /* 0x000fe2000ff3e03f */
[----:B------:R-:W-:Y:S01]  /*8ea0*/  R2UR UR12, R7 ;  /* 0x00000000070c72ca */ /* 0x000fe200000e0000 */
[----:B------:R-:W-:Y:S01]  /*8eb0*/  VIADD R15, R15, 0x1 ;  /* 0x000000010f0f7836 */ /* 0x000fe20000000000 */
[----:B------:R-:W-:Y:S01]  /*8ec0*/  R2UR UR8, R6 ;  /* 0x00000000060872ca */ /* 0x000fe200000e0000 */
[----:B------:R-:W-:Y:S01]  /*8ed0*/  UIADD3.X UR23, URZ, UR21, URZ, UP1, !UPT ;  /* 0x000000153f177290 */ /* 0x000fe20008ffe43f */
[----:B------:R-:W-:Y:S01]  /*8ee0*/  R2UR UR18, R19 ;  /* 0x00000000131272ca */ /* 0x000fe200000e0000 */
[----:B------:R-:W-:Y:S01]  /*8ef0*/  UMOV UR6, 0x0 ;  /* 0x0000000000067882 */ /* 0x000fe20000000000 */
[----:B------:R-:W-:Y:S01]  /*8f00*/  ISETP.GT.AND P1, PT, R4, 0x1, PT ;  /* 0x000000010400780c */ /* 0x000fe20003f24270 */
[----:B------:R-:W-:Y:S01]  /*8f10*/  UMOV UR7, 0x10000000 ;  /* 0x1000000000077882 */ /* 0x000fe20000000000 */
[----:B------:R-:W-:Y:S01]  /*8f20*/  ISETP.NE.AND P0, PT, R15, 0x5, PT ;  /* 0x000000050f00780c */ /* 0x000fe20003f05270 */
[----:B------:R-:W-:Y:S01]  /*8f30*/  UIADD3 UR13, UR5, 0x100, URZ ;  /* 0x00000100050d7890 */ /* 0x000fe2000fffe03f */
[----:B------:R-:W-:Y:S01]  /*8f40*/  VIADD R23, R23, 0x40 ;  /* 0x0000004017177836 */ /* 0x000fe20000000000 */
[----:B------:R-:W-:Y:S01]  /*8f50*/  UIADD3.X UR5, URZ, UR21, URZ, UP0, !UPT ;  /* 0x000000153f057290 */ /* 0x000fe200087fe43f */
[----:B------:R-:W-:Y:S01]  /*8f60*/  SEL R6, RZ, 0x1, P0 ;  /* 0x00000001ff067807 */ /* 0x000fe20000000000 */
[----:B------:R-:W-:Y:S01]  /*8f70*/  UMOV UR19, 0x30000 ;  /* 0x0003000000137882 */ /* 0x000fe20000000000 */
[----:B------:R-:W-:Y:S01]  /*8f80*/  SEL R15, R15, RZ, P0 ;  /* 0x000000ff0f0f7207 */ /* 0x000fe20000000000 */
[----:B------:R-:W-:Y:S01]  /*8f90*/  UIADD3 UR14, UR8, 0x14100, URZ ;  /* 0x00014100080e7890 */ /* 0x000fe2000fffe03f */
[----:B------:R-:W-:-:S02]  /*8fa0*/  LOP3.LUT R5, R5, R6, RZ, 0x3c, !PT ;  /* 0x0000000605057212 */ /* 0x000fc400078e3cff */
[----:B------:R-:W-:Y:S02]  /*8fb0*/  UMOV UR8, UR13 ;  /* 0x0000000d00087c82 */ /* 0x000fe40008000000 */
[----:B------:R0:W-:Y:S02]  /*8fc0*/  UTMALDG.3D [UR8], [UR4], desc[UR6] ;  /* 0x00000608040075b4 */ /* 0x0001e40008011000 */
[----:B0-----:R-:W-:Y:S01]  /*8fd0*/  UMOV UR8, UR14 ;  /* 0x0000000e00087c82 */ /* 0x001fe20008000000 */
[----:B------:R-:W-:Y:S02]  /*8fe0*/  UMOV UR11, UR18 ;  /* 0x00000012000b7c82 */ /* 0x000fe40008000000 */
[----:B------:R0:W-:Y:S02]  /*8ff0*/  UTMALDG.3D.MULTICAST [UR8], [UR22], UR19, desc[UR6] ;  /* 0x00000608160073b4 */ /* 0x0001e40008011813 */
[----:B0-----:R-:W-:Y:S05]  /*9000*/  @P1 BRA `(.L_x_236) ;  /* 0xfffffffc00401947 */ /* 0x001fea000383ffff */
.L_x_233:
[----:B------:R-:W-:Y:S05]  /*9010*/  BSYNC B1 ;  /* 0x0000000000017941 */ /* 0x000fea0003800000 */
.L_x_232:
[----:B------:R-:W-:Y:S01]  /*9020*/  LOP3.LUT P1, RZ, R12, 0xff, RZ, 0xc0, !PT ;  /* 0x000000ff0cff7812 */ /* 0x000fe2000782c0ff */
[C---:B------:R-:W-:Y:S01]  /*9030*/  IMAD.IADD R7, R11.reuse, 0x1, R8 ;  /* 0x000000010b077824 */ /* 0x040fe200078e0208 */
[----:B------:R-:W-:Y:S01]  /*9040*/  ULDC.64 UR4, c[0x0][0x650] ;  /* 0x0001940000047ab9 */ /* 0x000fe20000000a00 */
[----:B------:R-:W-:Y:S01]  /*9050*/  ISETP.GE.U32.AND P2, PT, R11, 0x5, PT ;  /* 0x000000050b00780c */ /* 0x000fe20003f46070 */
[----:B------:R-:W-:Y:S01]  /*9060*/  BSSY B1, `(.L_x_237) ;  /* 0x000006b000017945 */ /* 0x000fe20003800000 */
[----:B------:R-:W-:Y:S01]  /*9070*/  IMAD.MOV.U32 R20, RZ, RZ, -0x1 ;  /* 0xffffffffff147424 */ /* 0x000fe200078e00ff */
[----:B------:R-:W-:Y:S01]  /*9080*/  ISETP.GT.U32.AND P0, PT, R7, 0x4, PT ;  /* 0x000000040700780c */ /* 0x000fe20003f04070 */
[----:B------:R-:W-:Y:S01]  /*9090*/  IMAD.MOV.U32 R19, RZ, RZ, -0x1 ;  /* 0xffffffffff137424 */ /* 0x000fe200078e00ff */
[----:B------:R-:W-:Y:S02]  /*90a0*/  PRMT R12, RZ, 0x7610, R12 ;  /* 0x00007610ff0c7816 */ /* 0x000fe4000000000c */
[----:B------:R-:W-:-:S03]  /*90b0*/  ISETP.LT.U32.AND P0, PT, R11, 0x5, P0 ;  /* 0x000000050b00780c */ /* 0x000fc60000701070 */
[----:B------:R-:W0:Y:S01]  /*90c0*/  @P1 S2R R5, SR_CgaCtaId ;  /* 0x0000000000051919 */ /* 0x000e220000008800 */
[----:B------:R-:W-:-:S04]  /*90d0*/  @P1 MOV R4, 0x400 ;  /* 0x0000040000041802 */ /* 0x000fc80000000f00 */
[----:B0-----:R-:W-:Y:S01]  /*90e0*/  @P1 LEA R6, R5, R4, 0x18 ;  /* 0x0000000405061211 */ /* 0x001fe200078ec0ff */
[----:B------:R-:W-:Y:S01]  /*90f0*/  IMAD.WIDE.U32 R4, R7, -0x33333333, RZ ;  /* 0xcccccccd07047825 */ /* 0x000fe200078e00ff */
[----:B------:R-:W-:Y:S02]  /*9100*/  SEL R4, RZ, 0x1, !P0 ;  /* 0x00000001ff047807 */ /* 0x000fe40004000000 */
[----:B------:R0:W-:Y:S01]  /*9110*/  @P1 SYNCS.ARRIVE.TRANS64.A1T0 RZ, [R6+URZ+0x68], RZ ;  /* 0x000068ff06ff19a7 */ /* 0x0001e2000810003f */
[----:B------:R-:W-:Y:S02]  /*9120*/  IADD3 R16, P1, R16, UR36, RZ ;  /* 0x0000002410107c10 */ /* 0x000fe4000ff3e0ff */
[----:B------:R-:W-:Y:S02]  /*9130*/  LOP3.LUT R3, R3, R4, RZ, 0x3c, !PT ;  /* 0x0000000403037212 */ /* 0x000fe400078e3cff */
[----:B------:R-:W-:Y:S02]  /*9140*/  IADD3.X R17, R17, UR42, RZ, P1, !PT ;  /* 0x0000002a11117c10 */ /* 0x000fe40008ffe4ff */
[----:B------:R-:W-:-:S02]  /*9150*/  ISETP.GE.U32.AND P0, PT, R16, UR4, PT ;  /* 0x0000000410007c0c */ /* 0x000fc4000bf06070 */
[----:B0-----:R-:W-:Y:S02]  /*9160*/  SHF.R.U32.HI R6, RZ, 0x2, R5 ;  /* 0x00000002ff067819 */ /* 0x001fe40000011605 */
[----:B------:R-:W-:Y:S02]  /*9170*/  ISETP.GE.U32.AND.EX P0, PT, R17, UR5, PT, P0 ;  /* 0x0000000511007c0c */ /* 0x000fe4000bf06100 */
[----:B------:R-:W-:Y:S01]  /*9180*/  @P2 LOP3.LUT R3, R3, 0x1, R6, 0x78, !PT ;  /* 0x0000000103032812 */ /* 0x000fe200078e7806 */
[----:B------:R-:W-:Y:S01]  /*9190*/  IMAD R8, R6, -0x5, R7 ;  /* 0xfffffffb06087824 */ /* 0x000fe200078e0207 */
[----:B------:R-:W-:Y:S01]  /*91a0*/  PRMT R4, RZ, 0x7610, R4 ;  /* 0x00007610ff047816 */ /* 0x000fe20000000004 */
[----:B------:R-:W-:-:S08]  /*91b0*/  IMAD.MOV.U32 R7, RZ, RZ, -0x1 ;  /* 0xffffffffff077424 */ /* 0x000fd000078e00ff */
[----:B------:R-:W-:Y:S05]  /*91c0*/  @P0 BRA `(.L_x_238) ;  /* 0x0000000400500947 */ /* 0x000fea0003800000 */
[----:B------:R-:W0:Y:S01]  /*91d0*/  S2R R19, SR_CTAID.X ;  /* 0x0000000000137919 */ /* 0x000e220000002500 */
[----:B------:R-:W-:Y:S01]  /*91e0*/  ULDC.64 UR4, c[0x0][0x628] ;  /* 0x00018a0000047ab9 */ /* 0x000fe20000000a00 */
[----:B------:R-:W1:Y:S01]  /*91f0*/  LDC R20, c[0x0][0x144] ;  /* 0x00005100ff147b82 */ /* 0x000e620000000800 */
[----:B------:R-:W-:Y:S01]  /*9200*/  ISETP.NE.U32.AND P0, PT, RZ, UR4, PT ;  /* 0x00000004ff007c0c */ /* 0x000fe2000bf05070 */
[----:B------:R-:W2:Y:S01]  /*9210*/  S2R R14, SR_CTAID.Y ;  /* 0x00000000000e7919 */ /* 0x000ea20000002600 */
[----:B------:R-:W-:Y:S01]  /*9220*/  ULDC UR7, c[0x0][0x630] ;  /* 0x00018c0000077ab9 */ /* 0x000fe20000000800 */
[----:B------:R-:W-:Y:S01]  /*9230*/  ULDC UR8, c[0x0][0x150] ;  /* 0x0000540000087ab9 */ /* 0x000fe20000000800 */
[----:B------:R-:W-:Y:S01]  /*9240*/  ISETP.NE.AND.EX P0, PT, RZ, UR5, PT, P0 ;  /* 0x00000005ff007c0c */ /* 0x000fe2000bf05300 */
[----:B------:R-:W-:Y:S02]  /*9250*/  IMAD.MOV.U32 R4, RZ, RZ, R16 ;  /* 0x000000ffff047224 */ /* 0x000fe400078e0010 */
[----:B------:R-:W-:Y:S01]  /*9260*/  IMAD.MOV.U32 R5, RZ, RZ, R17 ;  /* 0x000000ffff057224 */ /* 0x000fe200078e0011 */
[----:B0-----:R-:W-:-:S09]  /*9270*/  I2FP.F32.U32 R21, R19 ;  /* 0x0000001300157245 */ /* 0x001fd20000201000 */
[----:B------:R-:W-:Y:S05]  /*9280*/  @!P0 BRA `(.L_x_239) ;  /* 0x0000000000288947 */ /* 0x000fea0003800000 */
[----:B------:R-:W-:Y:S02]  /*9290*/  ULDC UR6, c[0x0][0x634] ;  /* 0x00018d0000067ab9 */ /* 0x000fe40000000800 */
[----:B------:R-:W-:-:S05]  /*92a0*/  IADD3 R5, P0, R16, UR6, RZ ;  /* 0x0000000610057c10 */ /* 0x000fca000ff1e0ff */
[----:B------:R-:W-:-:S04]  /*92b0*/  IMAD.X R15, RZ, RZ, R17, P0 ;  /* 0x000000ffff0f7224 */ /* 0x000fc800000e0611 */
[----:B------:R-:W-:-:S04]  /*92c0*/  IMAD.WIDE.U32 R6, R15, UR4, RZ ;  /* 0x000000040f067c25 */ /* 0x000fc8000f8e00ff */
[----:B------:R-:W-:-:S04]  /*92d0*/  IMAD.WIDE.U32 R6, P0, R5, UR5, R6 ;  /* 0x0000000505067c25 */ /* 0x000fc8000f800006 */
[----:B------:R-:W-:-:S04]  /*92e0*/  IMAD.WIDE.U32 R4, R5, UR4, RZ ;  /* 0x0000000405047c25 */ /* 0x000fc8000f8e00ff */
[----:B------:R-:W-:Y:S01]  /*92f0*/  IMAD.MOV.U32 R4, RZ, RZ, R7 ;  /* 0x000000ffff047224 */ /* 0x000fe200078e0007 */
[----:B------:R-:W-:Y:S01]  /*9300*/  IADD3 RZ, P1, R5, R6, RZ ;  /* 0x0000000605ff7210 */ /* 0x000fe20007f3e0ff */
[----:B------:R-:W-:-:S04]  /*9310*/  IMAD.X R5, RZ, RZ, RZ, P0 ;  /* 0x000000ffff057224 */ /* 0x000fc800000e06ff */
[----:B------:R-:W-:-:S08]  /*9320*/  IMAD.WIDE.U32.X R4, R15, UR5, R4, P1 ;  /* 0x000000050f047c25 */ /* 0x000fd000088e0404 */
.L_x_239:
[----:B------:R-:W-:Y:S01]  /*9330*/  FMUL R21, R21, UR8 ;  /* 0x0000000815157c20 */ /* 0x000fe20008400000 */
[--C-:B------:R-:W-:Y:S01]  /*9340*/  SHF.R.U64 R15, R4, UR7, R5.reuse ;  /* 0x00000007040f7c19 */ /* 0x100fe20008001205 */
[----:B------:R-:W-:Y:S01]  /*9350*/  ULDC.64 UR4, c[0x0][0x620] ;  /* 0x0001880000047ab9 */ /* 0x000fe20000000a00 */
[----:B------:R-:W-:Y:S01]  /*9360*/  SHF.R.U32.HI R4, RZ, UR7, R5 ;  /* 0x00000007ff047c19 */ /* 0x000fe20008011605 */
[----:B------:R-:W-:Y:S01]  /*9370*/  ULDC.64 UR6, c[0x0][0x640] ;  /* 0x0001900000067ab9 */ /* 0x000fe20000000a00 */
[----:B------:R-:W-:Y:S01]  /*9380*/  IADD3 R5, P0, RZ, -R15, RZ ;  /* 0x8000000fff057210 */ /* 0x000fe20007f1e0ff */
[----:B------:R-:W0:Y:S04]  /*9390*/  F2I.U32.TRUNC.NTZ R21, R21 ;  /* 0x0000001500157305 */ /* 0x000e28000020f000 */
[----:B------:R-:W-:Y:S01]  /*93a0*/  IMAD.X R4, RZ, RZ, ~R4, P0 ;  /* 0x000000ffff047224 */ /* 0x000fe200000e0e04 */
[----:B------:R-:W-:-:S03]  /*93b0*/  ISETP.NE.U32.AND P0, PT, RZ, UR6, PT ;  /* 0x00000006ff007c0c */ /* 0x000fc6000bf05070 */
[----:B------:R-:W-:Y:S01]  /*93c0*/  IMAD R4, R4, UR4, RZ ;  /* 0x0000000404047c24 */ /* 0x000fe2000f8e02ff */
[----:B------:R-:W-:-:S03]  /*93d0*/  ISETP.NE.AND.EX P0, PT, RZ, UR7, PT, P0 ;  /* 0x00000007ff007c0c */ /* 0x000fc6000bf05300 */
[C---:B------:R-:W-:Y:S01]  /*93e0*/  IMAD R7, R5.reuse, UR5, R4 ;  /* 0x0000000505077c24 */ /* 0x040fe2000f8e0204 */
[----:B------:R-:W-:Y:S01]  /*93f0*/  ULDC UR5, c[0x0][0x154] ;  /* 0x0000550000057ab9 */ /* 0x000fe20000000800 */
[----:B------:R-:W-:Y:S01]  /*9400*/  IMAD.WIDE.U32 R4, R5, UR4, R16 ;  /* 0x0000000405047c25 */ /* 0x000fe2000f8e0010 */
[----:B------:R-:W-:-:S03]  /*9410*/  ULDC UR4, c[0x0][0x618] ;  /* 0x0001860000047ab9 */ /* 0x000fc60000000800 */
[----:B0-----:R-:W-:Y:S02]  /*9420*/  IMAD.MOV R6, RZ, RZ, -R21 ;  /* 0x000000ffff067224 */ /* 0x001fe400078e0a15 */
[----:B------:R-:W0:Y:S01]  /*9430*/  LDC R21, c[0x0][0x148] ;  /* 0x00005200ff157b82 */ /* 0x000e220000000800 */
[----:B------:R-:W-:Y:S02]  /*9440*/  IMAD.IADD R5, R5, 0x1, R7 ;  /* 0x0000000105057824 */ /* 0x000fe400078e0207 */
[----:B-1----:R-:W-:Y:S01]  /*9450*/  IMAD R19, R20, R6, R19 ;  /* 0x0000000614137224 */ /* 0x002fe200078e0213 */
[----:B--2---:R-:W-:Y:S02]  /*9460*/  I2FP.F32.U32 R6, R14 ;  /* 0x0000000e00067245 */ /* 0x004fe40000201000 */
[--C-:B------:R-:W-:Y:S02]  /*9470*/  SHF.R.U64 R20, R4, UR4, R5.reuse ;  /* 0x0000000404147c19 */ /* 0x100fe40008001205 */
[----:B------:R-:W-:Y:S01]  /*9480*/  SHF.R.U32.HI R5, RZ, UR4, R5 ;  /* 0x00000004ff057c19 */ /* 0x000fe20008011605 */
[----:B------:R-:W-:Y:S01]  /*9490*/  FMUL R6, R6, UR5 ;  /* 0x0000000506067c20 */ /* 0x000fe20008400000 */
[----:B------:R-:W-:-:S02]  /*94a0*/  ULDC UR4, c[0x0][0x608] ;  /* 0x0001820000047ab9 */ /* 0x000fc40000000800 */
[--C-:B------:R-:W-:Y:S01]  /*94b0*/  SHF.R.U64 R23, R20, UR4, R5.reuse ;  /* 0x0000000414177c19 */ /* 0x100fe20008001205 */
[----:B------:R1:W2:Y:S01]  /*94c0*/  F2I.U32.TRUNC.NTZ R24, R6 ;  /* 0x0000000600187305 */ /* 0x0002a2000020f000 */
[----:B------:R-:W-:Y:S01]  /*94d0*/  SHF.R.U32.HI R4, RZ, UR4, R5 ;  /* 0x00000004ff047c19 */ /* 0x000fe20008011605 */
[----:B------:R-:W-:-:S03]  /*94e0*/  ULDC UR4, c[0x0][0x658] ;  /* 0x0001960000047ab9 */ /* 0x000fc60000000800 */
[--C-:B------:R-:W-:Y:S02]  /*94f0*/  SHF.R.U64 R22, R23, UR4, R4.reuse ;  /* 0x0000000417167c19 */ /* 0x100fe40008001204 */
[----:B------:R-:W-:-:S03]  /*9500*/  SHF.R.U32.HI R25, RZ, UR4, R4 ;  /* 0x00000004ff197c19 */ /* 0x000fc60008011604 */
[----:B------:R-:W-:Y:S02]  /*9510*/  IMAD.MOV.U32 R4, RZ, RZ, R22 ;  /* 0x000000ffff047224 */ /* 0x000fe400078e0016 */
[----:B------:R-:W-:Y:S01]  /*9520*/  IMAD.MOV.U32 R5, RZ, RZ, R25 ;  /* 0x000000ffff057224 */ /* 0x000fe200078e0019 */
[----:B-1----:R-:W-:Y:S06]  /*9530*/  @!P0 BRA `(.L_x_240) ;  /* 0x0000000000288947 */ /* 0x002fec0003800000 */
        /* <DEDUP_REMOVED lines=10> */
.L_x_240:
[----:B------:R-:W-:Y:S01]  /*95e0*/  ISETP.NE.AND P0, PT, R2, 0x1, PT ;  /* 0x000000010200780c */ /* 0x000fe20003f05270 */
[----:B------:R-:W-:Y:S01]  /*95f0*/  ULDC UR4, c[0x0][0x648] ;  /* 0x0001920000047ab9 */ /* 0x000fe20000000800 */
[----:B------:R-:W-:Y:S01]  /*9600*/  LOP3.LUT R23, R23, UR16, RZ, 0xc0, !PT ;  /* 0x0000001017177c12 */ /* 0x000fe2000f8ec0ff */
[----:B--2---:R-:W-:Y:S01]  /*9610*/  IMAD.MOV R24, RZ, RZ, -R24 ;  /* 0x000000ffff187224 */ /* 0x004fe200078e0a18 */
[----:B------:R-:W-:Y:S01]  /*9620*/  SHF.R.U64 R4, R4, UR4, R5 ;  /* 0x0000000404047c19 */ /* 0x000fe20008001205 */
[----:B------:R-:W-:Y:S01]  /*9630*/  ULDC UR4, c[0x0][0x638] ;  /* 0x00018e0000047ab9 */ /* 0x000fe20000000800 */
[----:B------:R-:W-:Y:S01]  /*9640*/  LOP3.LUT R7, R20, UR15, RZ, 0xc0, !PT ;  /* 0x0000000f14077c12 */ /* 0x000fe2000f8ec0ff */
[----:B------:R-:W-:Y:S02]  /*9650*/  ULDC UR5, c[0x0][0x610] ;  /* 0x0001840000057ab9 */ /* 0x000fe40000000800 */
[----:B------:R-:W-:Y:S02]  /*9660*/  IMAD.MOV R5, RZ, RZ, -R4 ;  /* 0x000000ffff057224 */ /* 0x000fe400078e0a04 */
[----:B------:R-:W-:-:S02]  /*9670*/  IMAD R4, R4, UR17, R23 ;  /* 0x0000001104047c24 */ /* 0x000fc4000f8e0217 */
[----:B0-----:R-:W-:Y:S02]  /*9680*/  @P0 IMAD R19, R21, R24, R14 ;  /* 0x0000001815130224 */ /* 0x001fe400078e020e */
[----:B------:R-:W-:Y:S01]  /*9690*/  IMAD R22, R5, UR4, R22 ;  /* 0x0000000405167c24 */ /* 0x000fe2000f8e0216 */
[----:B------:R-:W-:Y:S01]  /*96a0*/  ULDC UR4, c[0x0][0x600] ;  /* 0x0001800000047ab9 */ /* 0x000fe20000000800 */
[----:B------:R-:W-:Y:S02]  /*96b0*/  IMAD R20, R4, UR5, R19 ;  /* 0x0000000504147c24 */ /* 0x000fe4000f8e0213 */
[----:B------:R-:W-:Y:S02]  /*96c0*/  IMAD R5, R22, UR4, R7 ;  /* 0x0000000416057c24 */ /* 0x000fe4000f8e0207 */
[----:B------:R-:W-:Y:S02]  /*96d0*/  IMAD.MOV.U32 R4, RZ, RZ, 0x1 ;  /* 0x00000001ff047424 */ /* 0x000fe400078e00ff */
[----:B------:R-:W-:Y:S01]  /*96e0*/  IMAD.MOV.U32 R7, RZ, RZ, R15 ;  /* 0x000000ffff077224 */ /* 0x000fe200078e000f */
[----:B------:R-:W-:-:S02]  /*96f0*/  SEL R19, R5, R20, !P0 ;  /* 0x0000001405137207 */ /* 0x000fc40004000000 */
[----:B------:R-:W-:-:S07]  /*9700*/  SEL R20, R20, R5, !P0 ;  /* 0x0000000514147207 */ /* 0x000fce0004000000 */
.L_x_238:
[----:B------:R-:W-:Y:S05]  /*9710*/  BSYNC B1 ;  /* 0x0000000000017941 */ /* 0x000fea0003800000 */
.L_x_237:
[----:B------:R-:W-:-:S13]  /*9720*/  LOP3.LUT P0, RZ, R4, 0xff, RZ, 0xc0, !PT ;  /* 0x000000ff04ff7812 */ /* 0x000fda000780c0ff */
[----:B------:R-:W-:Y:S05]  /*9730*/  @P0 BRA `(.L_x_241) ;  /* 0xfffffff4003c0947 */ /* 0x000fea000383ffff */
[----:B------:R-:W-:Y:S05]  /*9740*/  BSYNC B0 ;  /* 0x0000000000007941 */ /* 0x000fea0003800000 */
.L_x_230:
[----:B------:R-:W-:-:S03]  /*9750*/  UMOV UR4, 0xffffffff ;  /* 0xffffffff00047882 */ /* 0x000fc60000000000 */
[----:B------:R-:W-:Y:S05]  /*9760*/  BRA.DIV UR4, `(.L_x_242) ;  /* 0x0000000604387947 */ /* 0x000fea000b800000 */
[----:B------:R-:W-:-:S13]  /*9770*/  ELECT P6, URZ, PT ;  /* 0x00000000003f782f */ /* 0x000fda00038c0000 */
.L_x_257:
[----:B------:R-:W-:Y:S04]  /*9780*/  BSSY B0, `(.L_x_243) ;  /* 0x0000034000007945 */ /* 0x000fe80003800000 */
[----:B------:R-:W-:Y:S05]  /*9790*/  @!P6 BRA `(.L_x_244) ;  /* 0x0000000000c8e947 */ /* 0x000fea0003800000 */
[----:B------:R-:W-:-:S04]  /*97a0*/  LOP3.LUT R18, R18, 0x2, RZ, 0xfc, !PT ;  /* 0x0000000212127812 */ /* 0x000fc800078efcff */
[----:B------:R-:W-:-:S13]  /*97b0*/  ISETP.NE.AND P0, PT, R18, 0x3, PT ;  /* 0x000000031200780c */ /* 0x000fda0003f05270 */
[----:B------:R-:W-:Y:S05]  /*97c0*/  @!P0 BRA `(.L_x_245) ;  /* 0x0000000000048947 */ /* 0x000fea0003800000 */
[----:B------:R-:W-:Y:S01]  /*97d0*/  BPT.TRAP 0x1 ;  /* 0x000000040000795c */ /* 0x000fe20000300000 */
.L_x_245:
[----:B------:R-:W0:Y:S01]  /*97e0*/  S2R R5, SR_CgaCtaId ;  /* 0x0000000000057919 */ /* 0x000e220000008800 */
[----:B------:R-:W-:Y:S02]  /*97f0*/  MOV R0, 0x400 ;  /* 0x0000040000007802 */ /* 0x000fe40000000f00 */
[----:B------:R-:W-:Y:S02]  /*9800*/  SHF.L.U32 R2, R3, 0x1f, RZ ;  /* 0x0000001f03027819 */ /* 0x000fe400000006ff */
[----:B0-----:R-:W-:-:S05]  /*9810*/  LEA R5, R5, R0, 0x18 ;  /* 0x0000000005057211 */ /* 0x001fca00078ec0ff */
[----:B------:R-:W-:-:S04]  /*9820*/  VIADD R5, R5, 0x28 ;  /* 0x0000002805057836 */ /* 0x000fc80000000000 */
[C---:B------:R-:W-:Y:S02]  /*9830*/  IMAD R7, R8.reuse, 0x8, R5 ;  /* 0x0000000808077824 */ /* 0x040fe400078e0205 */
[----:B------:R-:W-:Y:S02]  /*9840*/  VIADD R8, R8, 0x1 ;  /* 0x0000000108087836 */ /* 0x000fe40000000000 */
[----:B------:R-:W0:Y:S03]  /*9850*/  SYNCS.PHASECHK.TRANS64.TRYWAIT P0, [R7+URZ], R2 ;  /* 0x00000002070075a7 */ /* 0x000e26000800017f */
[----:B------:R-:W-:-:S04]  /*9860*/  ISETP.NE.AND P1, PT, R8, 0x5, PT ;  /* 0x000000050800780c */ /* 0x000fc80003f25270 */
[----:B------:R-:W-:Y:S02]  /*9870*/  SEL R0, RZ, 0x1, P1 ;  /* 0x00000001ff007807 */ /* 0x000fe40000800000 */
[----:B------:R-:W-:Y:S02]  /*9880*/  SEL R8, R8, RZ, P1 ;  /* 0x000000ff08087207 */ /* 0x000fe40000800000 */
[----:B------:R-:W-:-:S03]  /*9890*/  LOP3.LUT R9, R3, R0, RZ, 0x3c, !PT ;  /* 0x0000000003097212 */ /* 0x000fc600078e3cff */
[----:B------:R-:W-:Y:S01]  /*98a0*/  IMAD R6, R8, 0x8, R5 ;  /* 0x0000000808067824 */ /* 0x000fe200078e0205 */
[----:B------:R-:W-:Y:S01]  /*98b0*/  SHF.L.U32 R3, R9, 0x1f, RZ ;  /* 0x0000001f09037819 */ /* 0x000fe200000006ff */
[----:B0-----:R-:W-:Y:S06]  /*98c0*/  @!P0 BRA `(.L_x_246) ;  /* 0x0000000400008947 */ /* 0x001fec0003800000 */
.L_x_258:
[----:B------:R-:W1:Y:S01]  /*98d0*/  SYNCS.PHASECHK.TRANS64.TRYWAIT P0, [R6+URZ], R3 ;  /* 0x00000003060075a7 */ /* 0x000e62000800017f */
[----:B------:R-:W-:-:S05]  /*98e0*/  VIADD R0, R8, 0x1 ;  /* 0x0000000108007836 */ /* 0x000fca0000000000 */
[----:B------:R-:W-:-:S04]  /*98f0*/  ISETP.NE.AND P1, PT, R0, 0x5, PT ;  /* 0x000000050000780c */ /* 0x000fc80003f25270 */
[----:B0-----:R-:W-:Y:S02]  /*9900*/  SEL R2, RZ, 0x1, P1 ;  /* 0x00000001ff027807 */ /* 0x001fe40000800000 */
[----:B------:R-:W-:Y:S02]  /*9910*/  SEL R0, R0, RZ, P1 ;  /* 0x000000ff00007207 */ /* 0x000fe40000800000 */
[----:B------:R-:W-:-:S03]  /*9920*/  LOP3.LUT R9, R9, R2, RZ, 0x3c, !PT ;  /* 0x0000000209097212 */ /* 0x000fc600078e3cff */
[----:B------:R-:W-:Y:S01]  /*9930*/  IMAD R7, R0, 0x8, R5 ;  /* 0x0000000800077824 */ /* 0x000fe200078e0205 */
[----:B------:R-:W-:Y:S01]  /*9940*/  SHF.L.U32 R4, R9, 0x1f, RZ ;  /* 0x0000001f09047819 */ /* 0x000fe200000006ff */
[----:B-1----:R-:W-:Y:S06]  /*9950*/  @!P0 BRA `(.L_x_247) ;  /* 0x0000000000f08947 */ /* 0x002fec0003800000 */
.L_x_259:
[----:B------:R-:W1:Y:S01]  /*9960*/  SYNCS.PHASECHK.TRANS64.TRYWAIT P0, [R7+URZ], R4 ;  /* 0x00000004070075a7 */ /* 0x000e62000800017f */
[----:B------:R-:W-:-:S05]  /*9970*/  VIADD R0, R0, 0x1 ;  /* 0x0000000100007836 */ /* 0x000fca0000000000 */
[----:B------:R-:W-:-:S04]  /*9980*/  ISETP.NE.AND P1, PT, R0, 0x5, PT ;  /* 0x000000050000780c */ /* 0x000fc80003f25270 */
[----:B------:R-:W-:Y:S02]  /*9990*/  SEL R2, RZ, 0x1, P1 ;  /* 0x00000001ff027807 */ /* 0x000fe40000800000 */
[----:B------:R-:W-:Y:S02]  /*99a0*/  SEL R0, R0, RZ, P1 ;  /* 0x000000ff00007207 */ /* 0x000fe40000800000 */
[----:B------:R-:W-:-:S03]  /*99b0*/  LOP3.LUT R9, R9, R2, RZ, 0x3c, !PT ;  /* 0x0000000209097212 */ /* 0x000fc600078e3cff */
[----:B0-----:R-:W-:Y:S01]  /*99c0*/  IMAD R6, R0, 0x8, R5 ;  /* 0x0000000800067824 */ /* 0x001fe200078e0205 */
[----:B------:R-:W-:Y:S01]  /*99d0*/  SHF.L.U32 R3, R9, 0x1f, RZ ;  /* 0x0000001f09037819 */ /* 0x000fe200000006ff */
[----:B-1----:R-:W-:Y:S06]  /*99e0*/  @!P0 BRA `(.L_x_248) ;  /* 0x0000000000e08947 */ /* 0x002fec0003800000 */
.L_x_260:
[----:B------:R-:W1:Y:S01]  /*99f0*/  SYNCS.PHASECHK.TRANS64.TRYWAIT P0, [R6+URZ], R3 ;  /* 0x00000003060075a7 */ /* 0x000e62000800017f */
[----:B------:R-:W-:-:S05]  /*9a00*/  VIADD R0, R0, 0x1 ;  /* 0x0000000100007836 */ /* 0x000fca0000000000 */
[----:B------:R-:W-:-:S04]  /*9a10*/  ISETP.NE.AND P1, PT, R0, 0x5, PT ;  /* 0x000000050000780c */ /* 0x000fc80003f25270 */
[----:B------:R-:W-:Y:S02]  /*9a20*/  SEL R2, RZ, 0x1, P1 ;  /* 0x00000001ff027807 */ /* 0x000fe40000800000 */
[----:B------:R-:W-:Y:S02]  /*9a30*/  SEL R0, R0, RZ, P1 ;  /* 0x000000ff00007207 */ /* 0x000fe40000800000 */
[----:B------:R-:W-:Y:S01]  /*9a40*/  LOP3.LUT R2, R9, R2, RZ, 0x3c, !PT ;  /* 0x0000000209027212 */ /* 0x000fe200078e3cff */
[----:B-1----:R-:W-:Y:S06]  /*9a50*/  @!P0 BRA `(.L_x_249) ;  /* 0x0000000000d88947 */ /* 0x002fec0003800000 */
.L_x_261:
[----:B------:R-:W-:Y:S01]  /*9a60*/  IMAD R5, R0, 0x8, R5 ;  /* 0x0000000800057824 */ /* 0x000fe200078e0205 */
[----:B------:R-:W-:-:S07]  /*9a70*/  SHF.L.U32 R0, R2, 0x1f, RZ ;  /* 0x0000001f02007819 */ /* 0x000fce00000006ff */
.L_x_250:
[----:B--2---:R2:W3:Y:S02]  /*9a80*/  SYNCS.PHASECHK.TRANS64.TRYWAIT P0, [R5+URZ], R0 ;  /* 0x00000000050075a7 */ /* 0x0044e4000800017f */
[----:B---3--:R-:W-:Y:S05]  /*9a90*/  @!P0 NANOSLEEP.SYNCS 0x989680 ;  /* 0x009896800000895d */ /* 0x008fea0003900000 */
[----:B------:R-:W3:Y:S02]  /*9aa0*/  @!P0 SYNCS.PHASECHK.TRANS64 P0, [R5+URZ], R0 ;  /* 0x00000000050085a7 */ /* 0x000ee4000800007f */
[----:B---3--:R-:W-:Y:S05]  /*9ab0*/  @!P0 BRA `(.L_x_250) ;  /* 0xfffffffc00f08947 */ /* 0x008fea000383ffff */
.L_x_244:
[----:B------:R-:W-:Y:S05]  /*9ac0*/  BSYNC B0 ;  /* 0x0000000000007941 */ /* 0x000fea0003800000 */
.L_x_243:
[----:B------:R-:W-:Y:S05]  /*9ad0*/  EXIT ;  /* 0x000000000000794d */ /* 0x000fea0003800000 */
.L_x_21:
[----:B-1----:R1:W2:Y:S02]  /*9ae0*/  SYNCS.PHASECHK.TRANS64.TRYWAIT P1, [R3+URZ], R0 ;  /* 0x00000000030075a7 */ /* 0x0022a4000802017f */
[----:B--2---:R-:W-:Y:S05]  /*9af0*/  @!P1 NANOSLEEP.SYNCS 0x989680 ;  /* 0x009896800000995d */ /* 0x004fea0003900000 */
[----:B------:R-:W2:Y:S02]  /*9b00*/  @!P1 SYNCS.PHASECHK.TRANS64 P1, [R3+URZ], R0 ;  /* 0x00000000030095a7 */ /* 0x000ea4000802007f */
[----:B--2---:R-:W-:Y:S05]  /*9b10*/  @!P1 BRA `(.L_x_21) ;  /* 0xfffffffc00f09947 */ /* 0x004fea000383ffff */
[----:B------:R-:W-:Y:S05]  /*9b20*/  BRA `(.L_x_20) ;  /* 0xffffff7c00247947 */ /* 0x000fea000383ffff */
.L_x_26:
[----:B-1----:R1:W2:Y:S02]  /*9b30*/  SYNCS.PHASECHK.TRANS64.TRYWAIT P1, [R5+URZ], R4 ;  /* 0x00000004050075a7 */ /* 0x0022a4000802017f */
[----:B--2---:R-:W-:Y:S05]  /*9b40*/  @!P1 NANOSLEEP.SYNCS 0x989680 ;  /* 0x009896800000995d */ /* 0x004fea0003900000 */
[----:B------:R-:W2:Y:S02]  /*9b50*/  @!P1 SYNCS.PHASECHK.TRANS64 P1, [R5+URZ], R4 ;  /* 0x00000004050095a7 */ /* 0x000ea4000802007f */
[----:B--2---:R-:W-:Y:S05]  /*9b60*/  @!P1 BRA `(.L_x_26) ;  /* 0xfffffffc00f09947 */ /* 0x004fea000383ffff */
[----:B------:R-:W-:Y:S05]  /*9b70*/  BRA `(.L_x_25) ;  /* 0xffffff8000007947 */ /* 0x000fea000383ffff */
.L_x_231:
[----:B------:R-:W-:Y:S01]  /*9b80*/  BSSY B1, `(.L_x_251) ;  /* 0x0000006000017945 */ /* 0x000fe20003800000 */
[----:B------:R-:W-:-:S07]  /*9b90*/  IMAD.MOV.U32 R15, RZ, RZ, -0x1 ;  /* 0xffffffffff0f7424 */ /* 0x000fce00078e00ff */
[----:B------:R-:W-:Y:S05]  /*9ba0*/  WARPSYNC.COLLECTIVE R15, `(.L_x_252) ;  /* 0x000000000f0c7348 */ /* 0x000fea0003c00000 */
[----:B------:R-:W-:Y:S02]  /*9bb0*/  ELECT P6, UR62, PT ;  /* 0x00000000003e782f */ /* 0x000fe400038c0000 */
[----:B------:R-:W-:Y:S01]  /*9bc0*/  MOV R14, UR62 ;  /* 0x0000003e000e7c02 */ /* 0x000fe20008000f00 */
[----:B------:R-:W-:Y:S10]  /*9bd0*/  ENDCOLLECTIVE ;  /* 0x000000000000791b */ /* 0x000ff40003800000 */
.L_x_252:
[----:B------:R-:W-:Y:S05]  /*9be0*/  BSYNC B1 ;  /* 0x0000000000017941 */ /* 0x000fea0003800000 */
.L_x_251:
[----:B------:R-:W-:Y:S05]  /*9bf0*/  BRA `(.L_x_253) ;  /* 0xfffffff000187947 */ /* 0x000fea000383ffff */
.L_x_234:
[----:B0-----:R0:W1:Y:S02]  /*9c00*/  SYNCS.PHASECHK.TRANS64.TRYWAIT P0, [R21+URZ+0x28], R6 ;  /* 0x00002806150075a7 */ /* 0x001064000800017f */
[----:B-1----:R-:W-:Y:S05]  /*9c10*/  @!P0 NANOSLEEP.SYNCS 0x989680 ;  /* 0x009896800000895d */ /* 0x002fea0003900000 */
[----:B------:R-:W1:Y:S02]  /*9c20*/  @!P0 SYNCS.PHASECHK.TRANS64 P0, [R21+URZ+0x28], R6 ;  /* 0x00002806150085a7 */ /* 0x000e64000800007f */
[----:B-1----:R-:W-:Y:S05]  /*9c30*/  @!P0 BRA `(.L_x_234) ;  /* 0xfffffffc00f08947 */ /* 0x002fea000383ffff */
[----:B------:R-:W-:Y:S05]  /*9c40*/  BRA `(.L_x_254) ;  /* 0xfffffff000547947 */ /* 0x000fea000383ffff */
.L_x_242:
[----:B------:R-:W-:Y:S01]  /*9c50*/  BSSY B0, `(.L_x_255) ;  /* 0x0000006000007945 */ /* 0x000fe20003800000 */
[----:B------:R-:W-:-:S07]  /*9c60*/  IMAD.MOV.U32 R15, RZ, RZ, -0x1 ;  /* 0xffffffffff0f7424 */ /* 0x000fce00078e00ff */
[----:B------:R-:W-:Y:S05]  /*9c70*/  WARPSYNC.COLLECTIVE R15, `(.L_x_256) ;  /* 0x000000000f0c7348 */ /* 0x000fea0003c00000 */
[----:B------:R-:W-:Y:S02]  /*9c80*/  ELECT P6, UR62, PT ;  /* 0x00000000003e782f */ /* 0x000fe400038c0000 */
[----:B------:R-:W-:Y:S01]  /*9c90*/  MOV R14, UR62 ;  /* 0x0000003e000e7c02 */ /* 0x000fe20008000f00 */
[----:B------:R-:W-:Y:S10]  /*9ca0*/  ENDCOLLECTIVE ;  /* 0x000000000000791b */ /* 0x000ff40003800000 */
.L_x_256:
[----:B------:R-:W-:Y:S05]  /*9cb0*/  BSYNC B0 ;  /* 0x0000000000007941 */ /* 0x000fea0003800000 */
.L_x_255:
[----:B------:R-:W-:Y:S05]  /*9cc0*/  BRA `(.L_x_257) ;  /* 0xfffffff800ac7947 */ /* 0x000fea000383ffff */
.L_x_246:
[----:B0-----:R0:W1:Y:S02]  /*9cd0*/  SYNCS.PHASECHK.TRANS64.TRYWAIT P0, [R7+URZ], R2 ;  /* 0x00000002070075a7 */ /* 0x001064000800017f */
[----:B-1----:R-:W-:Y:S05]  /*9ce0*/  @!P0 NANOSLEEP.SYNCS 0x989680 ;  /* 0x009896800000895d */ /* 0x002fea0003900000 */
[----:B------:R-:W1:Y:S02]  /*9cf0*/  @!P0 SYNCS.PHASECHK.TRANS64 P0, [R7+URZ], R2 ;  /* 0x00000002070085a7 */ /* 0x000e64000800007f */
[----:B-1----:R-:W-:Y:S05]  /*9d00*/  @!P0 BRA `(.L_x_246) ;  /* 0xfffffffc00f08947 */ /* 0x002fea000383ffff */
[----:B------:R-:W-:Y:S05]  /*9d10*/  BRA `(.L_x_258) ;  /* 0xfffffff800ec7947 */ /* 0x000fea000383ffff */
.L_x_247:
[----:B0-----:R0:W1:Y:S02]  /*9d20*/  SYNCS.PHASECHK.TRANS64.TRYWAIT P0, [R6+URZ], R3 ;  /* 0x00000003060075a7 */ /* 0x001064000800017f */
[----:B-1----:R-:W-:Y:S05]  /*9d30*/  @!P0 NANOSLEEP.SYNCS 0x989680 ;  /* 0x009896800000895d */ /* 0x002fea0003900000 */
[----:B------:R-:W1:Y:S02]  /*9d40*/  @!P0 SYNCS.PHASECHK.TRANS64 P0, [R6+URZ], R3 ;  /* 0x00000003060085a7 */ /* 0x000e64000800007f */
[----:B-1----:R-:W-:Y:S05]  /*9d50*/  @!P0 BRA `(.L_x_247) ;  /* 0xfffffffc00f08947 */ /* 0x002fea000383ffff */
[----:B------:R-:W-:Y:S05]  /*9d60*/  BRA `(.L_x_259) ;  /* 0xfffffff800fc7947 */ /* 0x000fea000383ffff */
.L_x_248:
[----:B0-----:R0:W1:Y:S02]  /*9d70*/  SYNCS.PHASECHK.TRANS64.TRYWAIT P0, [R7+URZ], R4 ;  /* 0x00000004070075a7 */ /* 0x001064000800017f */
[----:B-1----:R-:W-:Y:S05]  /*9d80*/  @!P0 NANOSLEEP.SYNCS 0x989680 ;  /* 0x009896800000895d */ /* 0x002fea0003900000 */
[----:B------:R-:W1:Y:S02]  /*9d90*/  @!P0 SYNCS.PHASECHK.TRANS64 P0, [R7+URZ], R4 ;  /* 0x00000004070085a7 */ /* 0x000e64000800007f */
[----:B-1----:R-:W-:Y:S05]  /*9da0*/  @!P0 BRA `(.L_x_248) ;  /* 0xfffffffc00f08947 */ /* 0x002fea000383ffff */
[----:B------:R-:W-:Y:S05]  /*9db0*/  BRA `(.L_x_260) ;  /* 0xfffffffc000c7947 */ /* 0x000fea000383ffff */
.L_x_249:
[----:B-1----:R1:W2:Y:S02]  /*9dc0*/  SYNCS.PHASECHK.TRANS64.TRYWAIT P0, [R6+URZ], R3 ;  /* 0x00000003060075a7 */ /* 0x0022a4000800017f */
[----:B--2---:R-:W-:Y:S05]  /*9dd0*/  @!P0 NANOSLEEP.SYNCS 0x989680 ;  /* 0x009896800000895d */ /* 0x004fea0003900000 */
[----:B------:R-:W2:Y:S02]  /*9de0*/  @!P0 SYNCS.PHASECHK.TRANS64 P0, [R6+URZ], R3 ;  /* 0x00000003060085a7 */ /* 0x000ea4000800007f */
[----:B--2---:R-:W-:Y:S05]  /*9df0*/  @!P0 BRA `(.L_x_249) ;  /* 0xfffffffc00f08947 */ /* 0x004fea000383ffff */
[----:B------:R-:W-:Y:S05]  /*9e00*/  BRA `(.L_x_261) ;  /* 0xfffffffc00147947 */ /* 0x000fea000383ffff */
.L_x_262:
[----:B------:R-:W-:-:S00]  /*9e10*/  BRA `(.L_x_262) ;  /* 0xfffffffc00fc7947 */ /* 0x000fc0000383ffff */
[----:B------:R-:W-:-:S00]  /*9e20*/  NOP ;  /* 0x0000000000007918 */ /* 0x000fc00000000000 */
        /* <DEDUP_REMOVED lines=13> */
.L_x_263:


//--------------------- .nv.global.init           --------------------------
	.section	.nv.global.init,"aw",@progbits
.nv.global.init:
	.type		$str$22,@object
	.size		$str$22,($str$23 - $str$22)
$str$22:
        /*0000*/ 	.byte	0x6b, 0x5f, 0x74, 0x69, 0x6c, 0x65, 0x5f, 0x63, 0x6f, 0x75, 0x6e, 0x74, 0x20, 0x3e, 0x3d, 0x20
        /*0010*/ 	.byte	0x31, 0x00
	.type		$str$23,@object
	.size		$str$23,(__unnamed_1 - $str$23)
$str$23:
        /*0012*/ 	.byte	0x2f, 0x74, 0x6d, 0x70, 0x2f, 0x63, 0x75, 0x74, 0x6c, 0x61, 0x73, 0x73, 0x5f, 0x73, 0x77, 0x65
        /*0022*/ 	.byte	0x65, 0x70, 0x5f, 0x73, 0x72, 0x63, 0x2f, 0x69, 0x6e, 0x63, 0x6c, 0x75, 0x64, 0x65, 0x2f, 0x63
        /*0032*/ 	.byte	0x75, 0x74, 0x6c, 0x61, 0x73, 0x73, 0x2f, 0x67, 0x65, 0x6d, 0x6d, 0x2f, 0x63, 0x6f, 0x6c, 0x6c
        /*0042*/ 	.byte	0x65, 0x63, 0x74, 0x69, 0x76, 0x65, 0x2f, 0x73, 0x6d, 0x39, 0x30, 0x5f, 0x6d, 0x6d, 0x61, 0x5f
        /*0052*/ 	.byte	0x74, 0x6d, 0x61, 0x5f, 0x67, 0x6d, 0x6d, 0x61, 0x5f, 0x73, 0x73, 0x5f, 0x77, 0x61, 0x72, 0x70
        /*0062*/ 	.byte	0x73, 0x70, 0x65, 0x63, 0x69, 0x61, 0x6c, 0x69, 0x7a, 0x65, 0x64, 0x2e, 0x68, 0x70, 0x70, 0x00
	.type		__unnamed_1,@object
	.size		__unnamed_1,(.L_0 - __unnamed_1)
__unnamed_1:
        /*0072*/ 	.byte	0x76, 0x6f, 0x69, 0x64, 0x20, 0x63, 0x75, 0x74, 0x6c, 0x61, 0x73, 0x73, 0x3a, 0x3a, 0x67, 0x65
        /* <DEDUP_REMOVED lines=180> */
        /*0bc2*/ 	.byte	0x75, 0x74, 0x65, 0x3a, 0x3a, 0x69, 0x64, 0x65, 0x6e, 0x74, 0x69, 0x74, 0x79, 0x5d, 0x00
.L_0:


//--------------------- .nv.shared._ZN7cutlass13device_kernelINS_4gemm6kernel13GemmUniversalIN4cute5tupleIJiiiiEEENS1_10collective13CollectiveMmaINS1_34MainloopSm90TmaGmmaWarpSpecializedILi5ENS5_IJNS4_1CILi2EEENSA_ILi1EEESC_EEENS1_35KernelTmaWarpSpecializedCooperativeEEENS5_IJNSA_ILi128EEENSA_ILi192EEENSA_ILi64EEEEEENS_10bfloat16_tENS5_IJlSC_lEEESK_SL_NS4_8TiledMMAINS4_8MMA_AtomIJNS4_4SM904GMMA28MMA_64x192x16_F32BF16BF16_SSILNSP_5MajorE0ELSR_0ELNSP_7ScaleInE1ELSS_1EEEEEENS4_6LayoutISD_NS5_IJSC_NSA_ILi0EEESW_EEEEENS5_IJNS4_10UnderscoreESZ_SZ_EEEEENS4_13SM90_TMA_LOADENS4_14ComposedLayoutINS4_7SwizzleILi3ELi4ELi3EEENS4_18smem_ptr_flag_bitsILi16EEENSV_INS5_IJNSA_ILi8EEESI_EEENS5_IJSI_SC_EEEEEEEvNS4_8identityENS4_23SM90_TMA_LOAD_MULTICASTES1C_vS1D_EENS_8epilogue10collective6detail29Sm90TmaWarpSpecializedAdapterINS1H_15DefaultEpilogueISK_SL_SL_NS1G_6thread17LinearCombinationISK_Li1EffLNS1L_9ScaleType4KindE0ELNS_15FloatRoundStyleE2ESK_EENS1_15EpilogueDefaultEEEEEvvEEEEvNT_6ParamsE --------------------------
	.section	.nv.shared._ZN7cutlass13device_kernelINS_4gemm6kernel13GemmUniversalIN4cute5tupleIJiiiiEEENS1_10collective13CollectiveMmaINS1_34MainloopSm90TmaGmmaWarpSpecializedILi5ENS5_IJNS4_1CILi2EEENSA_ILi1EEESC_EEENS1_35KernelTmaWarpSpecializedCooperativeEEENS5_IJNSA_ILi128EEENSA_ILi192EEENSA_ILi64EEEEEENS_10bfloat16_tENS5_IJlSC_lEEESK_SL_NS4_8TiledMMAINS4_8MMA_AtomIJNS4_4SM904GMMA28MMA_64x192x16_F32BF16BF16_SSILNSP_5MajorE0ELSR_0ELNSP_7ScaleInE1ELSS_1EEEEEENS4_6LayoutISD_NS5_IJSC_NSA_ILi0EEESW_EEEEENS5_IJNS4_10UnderscoreESZ_SZ_EEEEENS4_13SM90_TMA_LOADENS4_14ComposedLayoutINS4_7SwizzleILi3ELi4ELi3EEENS4_18smem_ptr_flag_bitsILi16EEENSV_INS5_IJNSA_ILi8EEESI_EEENS5_IJSI_SC_EEEEEEEvNS4_8identityENS4_23SM90_TMA_LOAD_MULTICASTES1C_vS1D_EENS_8epilogue10collective6detail29Sm90TmaWarpSpecializedAdapterINS1H_15DefaultEpilogueISK_SL_SL_NS1G_6thread17LinearCombinationISK_Li1EffLNS1L_9ScaleType4KindE0ELNS_15FloatRoundStyleE2ESK_EENS1_15EpilogueDefaultEEEEEvvEEEEvNT_6ParamsE,"aw",@nobits
	.sectionflags	@""
	.align	16
	.zero		1024


//--------------------- .nv.shared.reserved.0     --------------------------
	.section	.nv.shared.reserved.0,"aw",@nobits
	.weak		__nv_reservedSMEM_offset_0_alias
	.size		__nv_reservedSMEM_offset_0_alias, 0, 0
	.other		__nv_reservedSMEM_offset_0_alias,@"STO_CUDA_RESERVED_SHARED STV_DEFAULT"
__nv_reservedSMEM_offset_0_alias:
	.zero		0


//--------------------- .nv.global                --------------------------
	.section	.nv.global,"aw",@nobits
.nv.global:
	.type		_ZN39_INTERNAL_fb83996c_4_k_cu_1aeb4e47_89284cute1_E,@object
	.size		_ZN39_INTERNAL_fb83996c_4_k_cu_1aeb4e47_89284cute1_E,(_ZN39_INTERNAL_fb83996c_4_k_cu_1aeb4e47_89284cuda3std3__45__cpo6cbeginE - _ZN39_INTERNAL_fb83996c_4_k_cu_1aeb4e47_89284cute1_E)
_ZN39_INTERNAL_fb83996c_4_k_cu_1aeb4e47_89284cute1_E:
	.zero		1
	.type		_ZN39_INTERNAL_fb83996c_4_k_cu_1aeb4e47_89284cuda3std3__45__cpo6cbeginE,@object
	.size		_ZN39_INTERNAL_fb83996c_4_k_cu_1aeb4e47_89284cuda3std3__45__cpo6cbeginE,(_ZN39_INTERNAL_fb83996c_4_k_cu_1aeb4e47_89284cuda3std3__48in_placeE - _ZN39_INTERNAL_fb83996c_4_k_cu_1aeb4e47_89284cuda3std3__45__cpo6cbeginE)
_ZN39_INTERNAL_fb83996c_4_k_cu_1aeb4e47_89284cuda3std3__45__cpo6cbeginE:
	.zero		1
	.type		_ZN39_INTERNAL_fb83996c_4_k_cu_1aeb4e47_89284cuda3std3__48in_placeE,@object
	.size		_ZN39_INTERNAL_fb83996c_4_k_cu_1aeb4e47_89284cuda3std3__48in_placeE,(_ZN39_INTERNAL_fb83996c_4_k_cu_1aeb4e47_89284cuda3std6ranges3__45__cpo9iter_moveE - _ZN39_INTERNAL_fb83996c_4_k_cu_1aeb4e47_89284cuda3std3__48in_placeE)
_ZN39_INTERNAL_fb83996c_4_k_cu_1aeb4e47_89284cuda3std3__48in_placeE:
	.zero		1
	.type		_ZN39_INTERNAL_fb83996c_4_k_cu_1aeb4e47_89284cuda3std6ranges3__45__cpo9iter_moveE,@object
	.size		_ZN39_INTERNAL_fb83996c_4_k_cu_1aeb4e47_89284cuda3std6ranges3__45__cpo9iter_moveE,(_ZN39_INTERNAL_fb83996c_4_k_cu_1aeb4e47_89284cuda3std3__45__cpo5beginE - _ZN39_INTERNAL_fb83996c_4_k_cu_1aeb4e47_89284cuda3std6ranges3__45__cpo9iter_moveE)
_ZN39_INTERNAL_fb83996c_4_k_cu_1aeb4e47_89284cuda3std6ranges3__45__cpo9iter_moveE:
	.zero		1
	.type		_ZN39_INTERNAL_fb83996c_4_k_cu_1aeb4e47_89284cuda3std3__45__cpo5beginE,@object
	.size		_ZN39_INTERNAL_fb83996c_4_k_cu_1aeb4e47_89284cuda3std3__45__cpo5beginE,(_ZN39_INTERNAL_fb83996c_4_k_cu_1aeb4e47_89284cuda3std3__441_GLOBAL__N__fb83996c_4_k_cu_1aeb4e47_89286ignoreE - _ZN39_INTERNAL_fb83996c_4_k_cu_1aeb4e47_89284cuda3std3__45__cpo5beginE)
_ZN39_INTERNAL_fb83996c_4_k_cu_1aeb4e47_89284cuda3std3__45__cpo5beginE:
	.zero		1
	.type		_ZN39_INTERNAL_fb83996c_4_k_cu_1aeb4e47_89284cuda3std3__441_GLOBAL__N__fb83996c_4_k_cu_1aeb4e47_89286ignoreE,@object
	.size		_ZN39_INTERNAL_fb83996c_4_k_cu_1aeb4e47_89284cuda3std3__441_GLOBAL__N__fb83996c_4_k_cu_1aeb4e47_89286ignoreE,(_ZN39_INTERNAL_fb83996c_4_k_cu_1aeb4e47_89284cute7productE - _ZN39_INTERNAL_fb83996c_4_k_cu_1aeb4e47_89284cuda3std3__441_GLOBAL__N__fb83996c_4_k_cu_1aeb4e47_89286ignoreE)
_ZN39_INTERNAL_fb83996c_4_k_cu_1aeb4e47_89284cuda3std3__441_GLOBAL__N__fb83996c_4_k_cu_1aeb4e47_89286ignoreE:
	.zero		1
	.type		_ZN39_INTERNAL_fb83996c_4_k_cu_1aeb4e47_89284cute7productE,@object
	.size		_ZN39_INTERNAL_fb83996c_4_k_cu_1aeb4e47_89284cute7productE,(_ZN39_INTERNAL_fb83996c_4_k_cu_1aeb4e47_89284cuda3std3__45__cpo3endE - _ZN39_INTERNAL_fb83996c_4_k_cu_1aeb4e47_89284cute7productE)
_ZN39_INTERNAL_fb83996c_4_k_cu_1aeb4e47_89284cute7productE:
	.zero		1
	.type		_ZN39_INTERNAL_fb83996c_4_k_cu_1aeb4e47_89284cuda3std3__45__cpo3endE,@object
	.size		_ZN39_INTERNAL_fb83996c_4_k_cu_1aeb4e47_89284cuda3std3__45__cpo3endE,(_ZN39_INTERNAL_fb83996c_4_k_cu_1aeb4e47_89284cuda3std3__419piecewise_constructE - _ZN39_INTERNAL_fb83996c_4_k_cu_1aeb4e47_89284cuda3std3__45__cpo3endE)
_ZN39_INTERNAL_fb83996c_4_k_cu_1aeb4e47_89284cuda3std3__45__cpo3endE:
	.zero		1
	.type		_ZN39_INTERNAL_fb83996c_4_k_cu_1aeb4e47_89284cuda3std3__419piecewise_constructE,@object
	.size		_ZN39_INTERNAL_fb83996c_4_k_cu_1aeb4e47_89284cuda3std3__419piecewise_constructE,(_ZN39_INTERNAL_fb83996c_4_k_cu_1aeb4e47_89284cuda3std3__45__cpo4cendE - _ZN39_INTERNAL_fb83996c_4_k_cu_1aeb4e47_89284cuda3std3__419piecewise_constructE)
_ZN39_INTERNAL_fb83996c_4_k_cu_1aeb4e47_89284cuda3std3__419piecewise_constructE:
	.zero		1
	.type		_ZN39_INTERNAL_fb83996c_4_k_cu_1aeb4e47_89284cuda3std3__45__cpo4cendE,@object
	.size		_ZN39_INTERNAL_fb83996c_4_k_cu_1aeb4e47_89284cuda3std3__45__cpo4cendE,(_ZN39_INTERNAL_fb83996c_4_k_cu_1aeb4e47_89284cuda3std6ranges3__45__cpo4swapE - _ZN39_INTERNAL_fb83996c_4_k_cu_1aeb4e47_89284cuda3std3__45__cpo4cendE)
_ZN39_INTERNAL_fb83996c_4_k_cu_1aeb4e47_89284cuda3std3__45__cpo4cendE:
	.zero		1
	.type		_ZN39_INTERNAL_fb83996c_4_k_cu_1aeb4e47_89284cuda3std6ranges3__45__cpo4swapE,@object
	.size		_ZN39_INTERNAL_fb83996c_4_k_cu_1aeb4e47_89284cuda3std6ranges3__45__cpo4swapE,(.L_8 - _ZN39_INTERNAL_fb83996c_4_k_cu_1aeb4e47_89284cuda3std6ranges3__45__cpo4swapE)
_ZN39_INTERNAL_fb83996c_4_k_cu_1aeb4e47_89284cuda3std6ranges3__45__cpo4swapE:
	.zero		1
.L_8:


//--------------------- .nv.constant0._ZN7cutlass13device_kernelINS_4gemm6kernel13GemmUniversalIN4cute5tupleIJiiiiEEENS1_10collective13CollectiveMmaINS1_34MainloopSm90TmaGmmaWarpSpecializedILi5ENS5_IJNS4_1CILi2EEENSA_ILi1EEESC_EEENS1_35KernelTmaWarpSpecializedCooperativeEEENS5_IJNSA_ILi128EEENSA_ILi192EEENSA_ILi64EEEEEENS_10bfloat16_tENS5_IJlSC_lEEESK_SL_NS4_8TiledMMAINS4_8MMA_AtomIJNS4_4SM904GMMA28MMA_64x192x16_F32BF16BF16_SSILNSP_5MajorE0ELSR_0ELNSP_7ScaleInE1ELSS_1EEEEEENS4_6LayoutISD_NS5_IJSC_NSA_ILi0EEESW_EEEEENS5_IJNS4_10UnderscoreESZ_SZ_EEEEENS4_13SM90_TMA_LOADENS4_14ComposedLayoutINS4_7SwizzleILi3ELi4ELi3EEENS4_18smem_ptr_flag_bitsILi16EEENSV_INS5_IJNSA_ILi8EEESI_EEENS5_IJSI_SC_EEEEEEEvNS4_8identityENS4_23SM90_TMA_LOAD_MULTICASTES1C_vS1D_EENS_8epilogue10collective6detail29Sm90TmaWarpSpecializedAdapterINS1H_15DefaultEpilogueISK_SL_SL_NS1G_6thread17LinearCombinationISK_Li1EffLNS1L_9ScaleType4KindE0ELNS_15FloatRoundStyleE2ESK_EENS1_15EpilogueDefaultEEEEEvvEEEEvNT_6ParamsE --------------------------
	.section	.nv.constant0._ZN7cutlass13device_kernelINS_4gemm6kernel13GemmUniversalIN4cute5tupleIJiiiiEEENS1_10collective13CollectiveMmaINS1_34MainloopSm90TmaGmmaWarpSpecializedILi5ENS5_IJNS4_1CILi2EEENSA_ILi1EEESC_EEENS1_35KernelTmaWarpSpecializedCooperativeEEENS5_IJNSA_ILi128EEENSA_ILi192EEENSA_ILi64EEEEEENS_10bfloat16_tENS5_IJlSC_lEEESK_SL_NS4_8TiledMMAINS4_8MMA_AtomIJNS4_4SM904GMMA28MMA_64x192x16_F32BF16BF16_SSILNSP_5MajorE0ELSR_0ELNSP_7ScaleInE1ELSS_1EEEEEENS4_6LayoutISD_NS5_IJSC_NSA_ILi0EEESW_EEEEENS5_IJNS4_10UnderscoreESZ_SZ_EEEEENS4_13SM90_TMA_LOADENS4_14ComposedLayoutINS4_7SwizzleILi3ELi4ELi3EEENS4_18smem_ptr_flag_bitsILi16EEENSV_INS5_IJNSA_ILi8EEESI_EEENS5_IJSI_SC_EEEEEEEvNS4_8identityENS4_23SM90_TMA_LOAD_MULTICASTES1C_vS1D_EENS_8epilogue10collective6detail29Sm90TmaWarpSpecializedAdapterINS1H_15DefaultEpilogueISK_SL_SL_NS1G_6thread17LinearCombinationISK_Li1EffLNS1L_9ScaleType4KindE0ELNS_15FloatRoundStyleE2ESK_EENS1_15EpilogueDefaultEEEEEvvEEEEvNT_6ParamsE,"a",@progbits
	.sectionflags	@""
	.align	4
.nv.constant0._ZN7cutlass13device_kernelINS_4gemm6kernel13GemmUniversalIN4cute5tupleIJiiiiEEENS1_10collective13CollectiveMmaINS1_34MainloopSm90TmaGmmaWarpSpecializedILi5ENS5_IJNS4_1CILi2EEENSA_ILi1EEESC_EEENS1_35KernelTmaWarpSpecializedCooperativeEEENS5_IJNSA_ILi128EEENSA_ILi192EEENSA_ILi64EEEEEENS_10bfloat16_tENS5_IJlSC_lEEESK_SL_NS4_8TiledMMAINS4_8MMA_AtomIJNS4_4SM904GMMA28MMA_64x192x16_F32BF16BF16_SSILNSP_5MajorE0ELSR_0ELNSP_7ScaleInE1ELSS_1EEEEEENS4_6LayoutISD_NS5_IJSC_NSA_ILi0EEESW_EEEEENS5_IJNS4_10UnderscoreESZ_SZ_EEEEENS4_13SM90_TMA_LOADENS4_14ComposedLayoutINS4_7SwizzleILi3ELi4ELi3EEENS4_18smem_ptr_flag_bitsILi16EEENSV_INS5_IJNSA_ILi8EEESI_EEENS5_IJSI_SC_EEEEEEEvNS4_8identityENS4_23SM90_TMA_LOAD_MULTICASTES1C_vS1D_EENS_8epilogue10collective6detail29Sm90TmaWarpSpecializedAdapterINS1H_15DefaultEpilogueISK_SL_SL_NS1G_6thread17LinearCombinationISK_Li1EffLNS1L_9ScaleType4KindE0ELNS_15FloatRoundStyleE2ESK_EENS1_15EpilogueDefaultEEEEEvvEEEEvNT_6ParamsE:
	.zero		1664


//--------------------- SYMBOLS --------------------------

	.type		.nv.reservedSmem.offset0,@object
	.size		.nv.reservedSmem.offset0,0x4
	.type		__assertfail,@function
